	.target	sm_90a

	.elftype	@"ET_EXEC"


//--------------------- .note.nv.tkinfo           --------------------------
	.section	.note.nv.tkinfo,"",@"SHT_NOTE"
	.sectionflags	@"SHF_NOTE_NV_TKINFO"
	.tkinfo
        /*0018*/ 	.word	0x00000002
        /*0030*/ 	.string	""
        /*0030*/ 	.string	"ptxas"
        /*0030*/ 	.string	"Cuda compilation tools, release 13.0, V13.0.88"
        /*0030*/ 	.string	"Build cuda_13.0.r13.0/compiler.36424714_0"
        /*0030*/ 	.string	"-arch sm_90a -m 64 "



//--------------------- .note.nv.cuinfo           --------------------------
	.section	.note.nv.cuinfo,"",@"SHT_NOTE"
	.sectionflags	@"SHF_NOTE_NV_CUINFO"
        /*0018*/ 	.short	0x0002
        /*001a*/ 	.short	0x005a
        /*001c*/ 	.short	0x0082
	.zero		2


//--------------------- .nv.info                  --------------------------
	.section	.nv.info,"",@"SHT_CUDA_INFO"
	.align	4


	//----- nvinfo : EIATTR_REGCOUNT
	.align		4
        /*0000*/ 	.byte	0x04, 0x2f
        /*0002*/ 	.short	(.L_12 - .L_11)
	.align		4
.L_11:
        /*0004*/ 	.word	index@(_ZN7cutlass13device_kernelINS_4gemm6kernel13GemmUniversalIN4cute5tupleIJiiiiEEENS1_10collective13CollectiveMmaINS1_37MainloopSm90TmaGmmaWarpSpecializedFP8ILi7ENS5_IJNS4_1CILi4EEENSA_ILi2EEENSA_ILi1EEEEEENS1_35KernelTmaWarpSpecializedCooperativeEEENS5_IJNSA_ILi128EEESH_SH_EEENS_12float_e5m2_tENS5_IJlSD_lEEESJ_SK_NS4_8TiledMMAINS4_8MMA_AtomIJNS4_4SM904GMMA31MMA_64x128x32_F32E5M2E5M2_SS_TNILNSO_7ScaleInE1ELSQ_1EEEEEENS4_6LayoutINS5_IJSC_SD_SD_EEENS5_IJSD_NSA_ILi0EEESV_EEEEENS5_IJNS4_10UnderscoreESY_SY_EEEEENS4_23SM90_TMA_LOAD_MULTICASTENS4_14ComposedLayoutINS4_7SwizzleILi3ELi4ELi3EEENS4_18smem_ptr_flag_bitsILi8EEENST_INS5_IJNSA_ILi8EEESH_EEENS5_IJSH_SD_EEEEEEEvNS4_8identityES11_S1B_vS1C_EENS_8epilogue10collective6detail29Sm90TmaWarpSpecializedAdapterINS1F_15DefaultEpilogueISJ_SK_SK_NS1E_6thread17LinearCombinationISJ_Li1EffLNS1J_9ScaleType4KindE0ELNS_15FloatRoundStyleE2ESJ_EENS1_15EpilogueDefaultEEEEEvvEEEEvNT_6ParamsE)
        /*0008*/ 	.word	0x000000a8


	//----- nvinfo : EIATTR_FRAME_SIZE
	.align		4
.L_12:
        /*000c*/ 	.byte	0x04, 0x11
        /*000e*/ 	.short	(.L_14 - .L_13)
	.align		4
.L_13:
        /*0010*/ 	.word	index@(_ZN7cutlass13device_kernelINS_4gemm6kernel13GemmUniversalIN4cute5tupleIJiiiiEEENS1_10collective13CollectiveMmaINS1_37MainloopSm90TmaGmmaWarpSpecializedFP8ILi7ENS5_IJNS4_1CILi4EEENSA_ILi2EEENSA_ILi1EEEEEENS1_35KernelTmaWarpSpecializedCooperativeEEENS5_IJNSA_ILi128EEESH_SH_EEENS_12float_e5m2_tENS5_IJlSD_lEEESJ_SK_NS4_8TiledMMAINS4_8MMA_AtomIJNS4_4SM904GMMA31MMA_64x128x32_F32E5M2E5M2_SS_TNILNSO_7ScaleInE1ELSQ_1EEEEEENS4_6LayoutINS5_IJSC_SD_SD_EEENS5_IJSD_NSA_ILi0EEESV_EEEEENS5_IJNS4_10UnderscoreESY_SY_EEEEENS4_23SM90_TMA_LOAD_MULTICASTENS4_14ComposedLayoutINS4_7SwizzleILi3ELi4ELi3EEENS4_18smem_ptr_flag_bitsILi8EEENST_INS5_IJNSA_ILi8EEESH_EEENS5_IJSH_SD_EEEEEEEvNS4_8identityES11_S1B_vS1C_EENS_8epilogue10collective6detail29Sm90TmaWarpSpecializedAdapterINS1F_15DefaultEpilogueISJ_SK_SK_NS1E_6thread17LinearCombinationISJ_Li1EffLNS1J_9ScaleType4KindE0ELNS_15FloatRoundStyleE2ESJ_EENS1_15EpilogueDefaultEEEEEvvEEEEvNT_6ParamsE)
        /*0014*/ 	.word	0x00000000


	//----- nvinfo : EIATTR_MIN_STACK_SIZE
	.align		4
.L_14:
        /*0018*/ 	.byte	0x04, 0x12
        /*001a*/ 	.short	(.L_16 - .L_15)
	.align		4
.L_15:
        /*001c*/ 	.word	index@(_ZN7cutlass13device_kernelINS_4gemm6kernel13GemmUniversalIN4cute5tupleIJiiiiEEENS1_10collective13CollectiveMmaINS1_37MainloopSm90TmaGmmaWarpSpecializedFP8ILi7ENS5_IJNS4_1CILi4EEENSA_ILi2EEENSA_ILi1EEEEEENS1_35KernelTmaWarpSpecializedCooperativeEEENS5_IJNSA_ILi128EEESH_SH_EEENS_12float_e5m2_tENS5_IJlSD_lEEESJ_SK_NS4_8TiledMMAINS4_8MMA_AtomIJNS4_4SM904GMMA31MMA_64x128x32_F32E5M2E5M2_SS_TNILNSO_7ScaleInE1ELSQ_1EEEEEENS4_6LayoutINS5_IJSC_SD_SD_EEENS5_IJSD_NSA_ILi0EEESV_EEEEENS5_IJNS4_10UnderscoreESY_SY_EEEEENS4_23SM90_TMA_LOAD_MULTICASTENS4_14ComposedLayoutINS4_7SwizzleILi3ELi4ELi3EEENS4_18smem_ptr_flag_bitsILi8EEENST_INS5_IJNSA_ILi8EEESH_EEENS5_IJSH_SD_EEEEEEEvNS4_8identityES11_S1B_vS1C_EENS_8epilogue10collective6detail29Sm90TmaWarpSpecializedAdapterINS1F_15DefaultEpilogueISJ_SK_SK_NS1E_6thread17LinearCombinationISJ_Li1EffLNS1J_9ScaleType4KindE0ELNS_15FloatRoundStyleE2ESJ_EENS1_15EpilogueDefaultEEEEEvvEEEEvNT_6ParamsE)
        /*0020*/ 	.word	0x00000000
.L_16:


//--------------------- .nv.compat                --------------------------
	.section	.nv.compat,"",@"SHT_CUDA_COMPAT_INFO"
	.align	4
        /*0000*/ 	.byte	0x02, 0x09, 0x01, 0x00, 0x02, 0x02, 0x04, 0x00, 0x02, 0x05, 0x05, 0x00, 0x03, 0x07, 0x01, 0x01
        /*0010*/ 	.byte	0x02, 0x03, 0x01, 0x00, 0x02, 0x06, 0x01, 0x00, 0x04, 0x0b, 0x08, 0x00, 0x00, 0x00, 0x00, 0x00
        /*0020*/ 	.byte	0x00, 0x00, 0x00, 0x00


//--------------------- .nv.info._ZN7cutlass13device_kernelINS_4gemm6kernel13GemmUniversalIN4cute5tupleIJiiiiEEENS1_10collective13CollectiveMmaINS1_37MainloopSm90TmaGmmaWarpSpecializedFP8ILi7ENS5_IJNS4_1CILi4EEENSA_ILi2EEENSA_ILi1EEEEEENS1_35KernelTmaWarpSpecializedCooperativeEEENS5_IJNSA_ILi128EEESH_SH_EEENS_12float_e5m2_tENS5_IJlSD_lEEESJ_SK_NS4_8TiledMMAINS4_8MMA_AtomIJNS4_4SM904GMMA31MMA_64x128x32_F32E5M2E5M2_SS_TNILNSO_7ScaleInE1ELSQ_1EEEEEENS4_6LayoutINS5_IJSC_SD_SD_EEENS5_IJSD_NSA_ILi0EEESV_EEEEENS5_IJNS4_10UnderscoreESY_SY_EEEEENS4_23SM90_TMA_LOAD_MULTICASTENS4_14ComposedLayoutINS4_7SwizzleILi3ELi4ELi3EEENS4_18smem_ptr_flag_bitsILi8EEENST_INS5_IJNSA_ILi8EEESH_EEENS5_IJSH_SD_EEEEEEEvNS4_8identityES11_S1B_vS1C_EENS_8epilogue10collective6detail29Sm90TmaWarpSpecializedAdapterINS1F_15DefaultEpilogueISJ_SK_SK_NS1E_6thread17LinearCombinationISJ_Li1EffLNS1J_9ScaleType4KindE0ELNS_15FloatRoundStyleE2ESJ_EENS1_15EpilogueDefaultEEEEEvvEEEEvNT_6ParamsE --------------------------
	.section	.nv.info._ZN7cutlass13device_kernelINS_4gemm6kernel13GemmUniversalIN4cute5tupleIJiiiiEEENS1_10collective13CollectiveMmaINS1_37MainloopSm90TmaGmmaWarpSpecializedFP8ILi7ENS5_IJNS4_1CILi4EEENSA_ILi2EEENSA_ILi1EEEEEENS1_35KernelTmaWarpSpecializedCooperativeEEENS5_IJNSA_ILi128EEESH_SH_EEENS_12float_e5m2_tENS5_IJlSD_lEEESJ_SK_NS4_8TiledMMAINS4_8MMA_AtomIJNS4_4SM904GMMA31MMA_64x128x32_F32E5M2E5M2_SS_TNILNSO_7ScaleInE1ELSQ_1EEEEEENS4_6LayoutINS5_IJSC_SD_SD_EEENS5_IJSD_NSA_ILi0EEESV_EEEEENS5_IJNS4_10UnderscoreESY_SY_EEEEENS4_23SM90_TMA_LOAD_MULTICASTENS4_14ComposedLayoutINS4_7SwizzleILi3ELi4ELi3EEENS4_18smem_ptr_flag_bitsILi8EEENST_INS5_IJNSA_ILi8EEESH_EEENS5_IJSH_SD_EEEEEEEvNS4_8identityES11_S1B_vS1C_EENS_8epilogue10collective6detail29Sm90TmaWarpSpecializedAdapterINS1F_15DefaultEpilogueISJ_SK_SK_NS1E_6thread17LinearCombinationISJ_Li1EffLNS1J_9ScaleType4KindE0ELNS_15FloatRoundStyleE2ESJ_EENS1_15EpilogueDefaultEEEEEvvEEEEvNT_6ParamsE,"",@"SHT_CUDA_INFO"
	.sectionflags	@""
	.align	4


	//----- nvinfo : EIATTR_CUDA_API_VERSION
	.align		4
        /*0000*/ 	.byte	0x04, 0x37
        /*0002*/ 	.short	(.L_18 - .L_17)
.L_17:
        /*0004*/ 	.word	0x00000082


	//----- nvinfo : EIATTR_KPARAM_INFO
	.align		4
.L_18:
        /*0008*/ 	.byte	0x04, 0x17
        /*000a*/ 	.short	(.L_20 - .L_19)
.L_19:
        /*000c*/ 	.word	0x00000000
        /*0010*/ 	.short	0x0000
        /*0012*/ 	.short	0x0070
        /*0014*/ 	.byte	0x00, 0xf0, 0x01, 0x10


	//----- nvinfo : EIATTR_SPARSE_MMA_MASK
	.align		4
.L_20:
        /*0018*/ 	.byte	0x03, 0x50
        /*001a*/ 	.short	0x0000


	//----- nvinfo : EIATTR_MAXREG_COUNT
	.align		4
        /*001c*/ 	.byte	0x03, 0x1b
        /*001e*/ 	.short	0x00a8


	//----- nvinfo : EIATTR_NUM_BARRIERS
	.align		4
        /*0020*/ 	.byte	0x02, 0x4c
        /*0022*/ 	.byte	0x01
	.zero		1


	//----- nvinfo : EIATTR_MERCURY_ISA_VERSION
	.align		4
        /*0024*/ 	.byte	0x03, 0x5f
        /*0026*/ 	.short	0x0101


	//----- nvinfo : EIATTR_INT_WARP_WIDE_INSTR_OFFSETS
	.align		4
        /*0028*/ 	.byte	0x04, 0x31
        /*002a*/ 	.short	(.L_22 - .L_21)


	//   ....[0]....
.L_21:
        /*002c*/ 	.word	0x00000500


	//   ....[1]....
        /*0030*/ 	.word	0x00000520


	//   ....[2]....
        /*0034*/ 	.word	0x000006b0


	//----- nvinfo : EIATTR_COOP_GROUP_MASK_REGIDS
	.align		4
.L_22:
        /*0038*/ 	.byte	0x04, 0x29
        /*003a*/ 	.short	(.L_24 - .L_23)


	//   ....[0]....
.L_23:
        /*003c*/ 	.word	0xffffffff


	//   ....[1]....
        /*0040*/ 	.word	0xffffffff


	//   ....[2]....
        /*0044*/ 	.word	0xffffffff


	//   ....[3]....
        /*0048*/ 	.word	0xffffffff


	//   ....[4]....
        /*004c*/ 	.word	0xffffffff


	//   ....[5]....
        /*0050*/ 	.word	0xffffffff


	//----- nvinfo : EIATTR_COOP_GROUP_INSTR_OFFSETS
	.align		4
.L_24:
        /*0054*/ 	.byte	0x04, 0x28
        /*0056*/ 	.short	(.L_26 - .L_25)


	//   ....[0]....
.L_25:
        /*0058*/ 	.word	0x00000060


	//   ....[1]....
        /*005c*/ 	.word	0x00000070


	//   ....[2]....
        /*0060*/ 	.word	0x00000130


	//   ....[3]....
        /*0064*/ 	.word	0x00000330


	//   ....[4]....
        /*0068*/ 	.word	0x00000870


	//   ....[5]....
        /*006c*/ 	.word	0x000012f0


	//----- nvinfo : EIATTR_REG_RECONFIG
	.align		4
.L_26:
        /*0070*/ 	.byte	0x01, 0x54
	.zero		2


	//----- nvinfo : EIATTR_MBARRIER_INSTR_OFFSETS
	.align		4
        /*0074*/ 	.byte	0x04, 0x39
        /*0076*/ 	.short	(.L_28 - .L_27)


	//   ....[0]....
.L_27:
        /*0078*/ 	.word	0x00000230
        /*007c*/ 	.word	0x000000ff
        /*0080*/ 	.word	0x00000000
        /*0084*/ 	.short	0x0100
        /*0086*/ 	.byte	0x08
	.zero		1


	//   ....[1]....
        /*0088*/ 	.word	0x00000240
        /*008c*/ 	.word	0x000000ff
        /*0090*/ 	.word	0x00000038
        /*0094*/ 	.short	0x0100
        /*0096*/ 	.byte	0x08
	.zero		1


	//   ....[2]....
        /*0098*/ 	.word	0x00000250
        /*009c*/ 	.word	0x000000ff
        /*00a0*/ 	.word	0x00000008
        /*00a4*/ 	.short	0x0100
        /*00a6*/ 	.byte	0x08
	.zero		1


	//   ....[3]....
        /*00a8*/ 	.word	0x00000260
        /*00ac*/ 	.word	0x000000ff
        /*00b0*/ 	.word	0x00000040
        /*00b4*/ 	.short	0x0100
        /*00b6*/ 	.byte	0x08
	.zero		1


	//   ....[4]....
        /*00b8*/ 	.word	0x00000270
        /*00bc*/ 	.word	0x000000ff
        /*00c0*/ 	.word	0x00000010
        /*00c4*/ 	.short	0x0100
        /*00c6*/ 	.byte	0x08
	.zero		1


	//   ....[5]....
        /*00c8*/ 	.word	0x00000280
        /*00cc*/ 	.word	0x000000ff
        /*00d0*/ 	.word	0x00000048
        /*00d4*/ 	.short	0x0100
        /*00d6*/ 	.byte	0x08
	.zero		1


	//   ....[6]....
        /*00d8*/ 	.word	0x00000290
        /*00dc*/ 	.word	0x000000ff
        /*00e0*/ 	.word	0x00000018
        /*00e4*/ 	.short	0x0100
        /*00e6*/ 	.byte	0x08
	.zero		1


	//   ....[7]....
        /*00e8*/ 	.word	0x000002a0
        /*00ec*/ 	.word	0x000000ff
        /*00f0*/ 	.word	0x00000050
        /*00f4*/ 	.short	0x0100
        /*00f6*/ 	.byte	0x08
	.zero		1


	//   ....[8]....
        /*00f8*/ 	.word	0x000002b0
        /*00fc*/ 	.word	0x000000ff
        /*0100*/ 	.word	0x00000020
        /*0104*/ 	.short	0x0100
        /*0106*/ 	.byte	0x08
	.zero		1


	//   ....[9]....
        /*0108*/ 	.word	0x000002c0
        /*010c*/ 	.word	0x000000ff
        /*0110*/ 	.word	0x00000058
        /*0114*/ 	.short	0x0100
        /*0116*/ 	.byte	0x08
	.zero		1


	//   ....[10]....
        /*0118*/ 	.word	0x000002d0
        /*011c*/ 	.word	0x000000ff
        /*0120*/ 	.word	0x00000028
        /*0124*/ 	.short	0x0100
        /*0126*/ 	.byte	0x08
	.zero		1


	//   ....[11]....
        /*0128*/ 	.word	0x000002e0
        /*012c*/ 	.word	0x000000ff
        /*0130*/ 	.word	0x00000060
        /*0134*/ 	.short	0x0100
        /*0136*/ 	.byte	0x08
	.zero		1


	//   ....[12]....
        /*0138*/ 	.word	0x000002f0
        /*013c*/ 	.word	0x000000ff
        /*0140*/ 	.word	0x00000030
        /*0144*/ 	.short	0x0100
        /*0146*/ 	.byte	0x08
	.zero		1


	//   ....[13]....
        /*0148*/ 	.word	0x00000300
        /*014c*/ 	.word	0x000000ff
        /*0150*/ 	.word	0x00000068
        /*0154*/ 	.short	0x0100
        /*0156*/ 	.byte	0x08
	.zero		1


	//   ....[14]....
        /*0158*/ 	.word	0x00000730
        /*015c*/ 	.word	0x000000ff
        /*0160*/ 	.word	0x00000080
        /*0164*/ 	.short	0x0100
        /*0166*/ 	.byte	0x06
	.zero		1


	//   ....[15]....
        /*0168*/ 	.word	0x000007e0
        /*016c*/ 	.word	0x000000ff
        /*0170*/ 	.word	0x00000088
        /*0174*/ 	.short	0x0100
        /*0176*/ 	.byte	0x06
	.zero		1


	//   ....[16]....
        /*0178*/ 	.word	0x00001820
        /*017c*/ 	.word	0x000000ff
        /*0180*/ 	.word	0x00000000
        /*0184*/ 	.short	0x010a
        /*0186*/ 	.byte	0x06
	.zero		1


	//   ....[17]....
        /*0188*/ 	.word	0x00001860
        /*018c*/ 	.word	0x000000ff
        /*0190*/ 	.word	0x00000000
        /*0194*/ 	.short	0x010a
        /*0196*/ 	.byte	0x06
	.zero		1


	//   ....[18]....
        /*0198*/ 	.word	0x00002250
        /*019c*/ 	.word	0x000000ff
        /*01a0*/ 	.word	0x00000000
        /*01a4*/ 	.short	0x010a
        /*01a6*/ 	.byte	0x0c
	.zero		1


	//   ....[19]....
        /*01a8*/ 	.word	0x00002290
        /*01ac*/ 	.word	0x000000ff
        /*01b0*/ 	.word	0x00000000
        /*01b4*/ 	.short	0x010a
        /*01b6*/ 	.byte	0x0c
	.zero		1


	//   ....[20]....
        /*01b8*/ 	.word	0x00002980
        /*01bc*/ 	.word	0x0000008c
        /*01c0*/ 	.word	0x00000000
        /*01c4*/ 	.short	0x0101
        /*01c6*/ 	.byte	0x3f
	.zero		1


	//   ....[21]....
        /*01c8*/ 	.word	0x00003040
        /*01cc*/ 	.word	0x0000000c
        /*01d0*/ 	.word	0x00000000
        /*01d4*/ 	.short	0x0101
        /*01d6*/ 	.byte	0x3f
	.zero		1


	//   ....[22]....
        /*01d8*/ 	.word	0x00008a70
        /*01dc*/ 	.word	0x00000014
        /*01e0*/ 	.word	0x00000038
        /*01e4*/ 	.short	0x010a
        /*01e6*/ 	.byte	0x3f
	.zero		1


	//   ....[23]....
        /*01e8*/ 	.word	0x00008e70
        /*01ec*/ 	.word	0x00000008
        /*01f0*/ 	.word	0x00000088
        /*01f4*/ 	.short	0x0101
        /*01f6*/ 	.byte	0x3f
	.zero		1


	//   ....[24]....
        /*01f8*/ 	.word	0x00009550
        /*01fc*/ 	.word	0x00000006
        /*0200*/ 	.word	0x00000000
        /*0204*/ 	.short	0x010a
        /*0206*/ 	.byte	0x3f
	.zero		1


	//   ....[25]....
        /*0208*/ 	.word	0x000095d0
        /*020c*/ 	.word	0x00000007
        /*0210*/ 	.word	0x00000000
        /*0214*/ 	.short	0x010a
        /*0216*/ 	.byte	0x3f
	.zero		1


	//   ....[26]....
        /*0218*/ 	.word	0x00009660
        /*021c*/ 	.word	0x00000006
        /*0220*/ 	.word	0x00000000
        /*0224*/ 	.short	0x010a
        /*0226*/ 	.byte	0x3f
	.zero		1


	//   ....[27]....
        /*0228*/ 	.word	0x000096f0
        /*022c*/ 	.word	0x00000009
        /*0230*/ 	.word	0x00000000
        /*0234*/ 	.short	0x010a
        /*0236*/ 	.byte	0x3f
	.zero		1


	//   ....[28]....
        /*0238*/ 	.word	0x00009780
        /*023c*/ 	.word	0x0000000a
        /*0240*/ 	.word	0x00000000
        /*0244*/ 	.short	0x010a
        /*0246*/ 	.byte	0x3f
	.zero		1


	//   ....[29]....
        /*0248*/ 	.word	0x00009810
        /*024c*/ 	.word	0x0000000b
        /*0250*/ 	.word	0x00000000
        /*0254*/ 	.short	0x010a
        /*0256*/ 	.byte	0x3f
	.zero		1


	//   ....[30]....
        /*0258*/ 	.word	0x000098a0
        /*025c*/ 	.word	0x00000003
        /*0260*/ 	.word	0x00000000
        /*0264*/ 	.short	0x010a
        /*0266*/ 	.byte	0x3f
	.zero		1


	//   ....[31]....
        /*0268*/ 	.word	0x00009910
        /*026c*/ 	.word	0x0000000d
        /*0270*/ 	.word	0x00000000
        /*0274*/ 	.short	0x010a
        /*0276*/ 	.byte	0x3f
	.zero		1


	//   ....[32]....
        /*0278*/ 	.word	0x00009970
        /*027c*/ 	.word	0x00000091
        /*0280*/ 	.word	0x00000000
        /*0284*/ 	.short	0x010a
        /*0286*/ 	.byte	0x3f
	.zero		1


	//   ....[33]....
        /*0288*/ 	.word	0x00009a40
        /*028c*/ 	.word	0x00000014
        /*0290*/ 	.word	0x00000038
        /*0294*/ 	.short	0x010a
        /*0296*/ 	.byte	0x3f
	.zero		1


	//   ....[34]....
        /*0298*/ 	.word	0x00009b10
        /*029c*/ 	.word	0x00000006
        /*02a0*/ 	.word	0x00000000
        /*02a4*/ 	.short	0x010a
        /*02a6*/ 	.byte	0x3f
	.zero		1


	//   ....[35]....
        /*02a8*/ 	.word	0x00009b60
        /*02ac*/ 	.word	0x00000007
        /*02b0*/ 	.word	0x00000000
        /*02b4*/ 	.short	0x010a
        /*02b6*/ 	.byte	0x3f
	.zero		1


	//   ....[36]....
        /*02b8*/ 	.word	0x00009bb0
        /*02bc*/ 	.word	0x00000006
        /*02c0*/ 	.word	0x00000000
        /*02c4*/ 	.short	0x010a
        /*02c6*/ 	.byte	0x3f
	.zero		1


	//   ....[37]....
        /*02c8*/ 	.word	0x00009c00
        /*02cc*/ 	.word	0x00000009
        /*02d0*/ 	.word	0x00000000
        /*02d4*/ 	.short	0x010a
        /*02d6*/ 	.byte	0x3f
	.zero		1


	//   ....[38]....
        /*02d8*/ 	.word	0x00009c50
        /*02dc*/ 	.word	0x0000000a
        /*02e0*/ 	.word	0x00000000
        /*02e4*/ 	.short	0x010a
        /*02e6*/ 	.byte	0x3f
	.zero		1


	//   ....[39]....
        /*02e8*/ 	.word	0x00009ca0
        /*02ec*/ 	.word	0x0000000b
        /*02f0*/ 	.word	0x00000000
        /*02f4*/ 	.short	0x010a
        /*02f6*/ 	.byte	0x3f
	.zero		1


	//----- nvinfo : EIATTR_NUM_MBARRIERS
	.align		4
.L_28:
        /*02f8*/ 	.byte	0x03, 0x38
        /*02fa*/ 	.short	0x0010


	//----- nvinfo : EIATTR_EXIT_INSTR_OFFSETS
	.align		4
        /*02fc*/ 	.byte	0x04, 0x1c
        /*02fe*/ 	.short	(.L_30 - .L_29)


	//   ....[0]....
.L_29:
        /*0300*/ 	.word	0x000009d0


	//   ....[1]....
        /*0304*/ 	.word	0x000011c0


	//   ....[2]....
        /*0308*/ 	.word	0x00008070


	//   ....[3]....
        /*030c*/ 	.word	0x000085d0


	//   ....[4]....
        /*0310*/ 	.word	0x000098f0


	//----- nvinfo : EIATTR_MAX_THREADS
	.align		4
.L_30:
        /*0314*/ 	.byte	0x04, 0x05
        /*0316*/ 	.short	(.L_32 - .L_31)
.L_31:
        /*0318*/ 	.word	0x00000180
        /*031c*/ 	.word	0x00000001
        /*0320*/ 	.word	0x00000001


	//----- nvinfo : EIATTR_CRS_STACK_SIZE
	.align		4
.L_32:
        /*0324*/ 	.byte	0x04, 0x1e
        /*0326*/ 	.short	(.L_34 - .L_33)
.L_33:
        /*0328*/ 	.word	0x00000000


	//----- nvinfo : EIATTR_CBANK_PARAM_SIZE
	.align		4
.L_34:
        /*032c*/ 	.byte	0x03, 0x19
        /*032e*/ 	.short	0x0470


	//----- nvinfo : EIATTR_PARAM_CBANK
	.align		4
        /*0330*/ 	.byte	0x04, 0x0a
        /*0332*/ 	.short	(.L_36 - .L_35)
	.align		4
.L_35:
        /*0334*/ 	.word	index@(.nv.constant0._ZN7cutlass13device_kernelINS_4gemm6kernel13GemmUniversalIN4cute5tupleIJiiiiEEENS1_10collective13CollectiveMmaINS1_37MainloopSm90TmaGmmaWarpSpecializedFP8ILi7ENS5_IJNS4_1CILi4EEENSA_ILi2EEENSA_ILi1EEEEEENS1_35KernelTmaWarpSpecializedCooperativeEEENS5_IJNSA_ILi128EEESH_SH_EEENS_12float_e5m2_tENS5_IJlSD_lEEESJ_SK_NS4_8TiledMMAINS4_8MMA_AtomIJNS4_4SM904GMMA31MMA_64x128x32_F32E5M2E5M2_SS_TNILNSO_7ScaleInE1ELSQ_1EEEEEENS4_6LayoutINS5_IJSC_SD_SD_EEENS5_IJSD_NSA_ILi0EEESV_EEEEENS5_IJNS4_10UnderscoreESY_SY_EEEEENS4_23SM90_TMA_LOAD_MULTICASTENS4_14ComposedLayoutINS4_7SwizzleILi3ELi4ELi3EEENS4_18smem_ptr_flag_bitsILi8EEENST_INS5_IJNSA_ILi8EEESH_EEENS5_IJSH_SD_EEEEEEEvNS4_8identityES11_S1B_vS1C_EENS_8epilogue10collective6detail29Sm90TmaWarpSpecializedAdapterINS1F_15DefaultEpilogueISJ_SK_SK_NS1E_6thread17LinearCombinationISJ_Li1EffLNS1J_9ScaleType4KindE0ELNS_15FloatRoundStyleE2ESJ_EENS1_15EpilogueDefaultEEEEEvvEEEEvNT_6ParamsE)
        /*0338*/ 	.short	0x0210
        /*033a*/ 	.short	0x0470


	//----- nvinfo : EIATTR_SW_WAR
	.align		4
.L_36:
        /*033c*/ 	.byte	0x04, 0x36
        /*033e*/ 	.short	(.L_38 - .L_37)
.L_37:
        /*0340*/ 	.word	0x00000008
.L_38:


//--------------------- .nv.callgraph             --------------------------
	.section	.nv.callgraph,"",@"SHT_CUDA_CALLGRAPH"
	.align	4
	.sectionentsize	8
	.align		4
        /*0000*/ 	.word	0x00000000
	.align		4
        /*0004*/ 	.word	0xffffffff
	.align		4
        /*0008*/ 	.word	0x00000000
	.align		4
        /*000c*/ 	.word	0xfffffffe
	.align		4
        /*0010*/ 	.word	0x00000000
	.align		4
        /*0014*/ 	.word	0xfffffffd
	.align		4
        /*0018*/ 	.word	0x00000000
	.align		4
        /*001c*/ 	.word	0xfffffffc


//--------------------- .nv.constant4             --------------------------
	.section	.nv.constant4,"a",@progbits
	.align	8
	.align		8
.nv.constant4:
        /*0000*/ 	.dword	_ZN40_INTERNAL_d56536b4_4_k_cu_5b483f30_220414cuda3std3__45__cpo5beginE
	.align		8
        /*0008*/ 	.dword	_ZN40_INTERNAL_d56536b4_4_k_cu_5b483f30_220414cuda3std3__45__cpo3endE
	.align		8
        /*0010*/ 	.dword	_ZN40_INTERNAL_d56536b4_4_k_cu_5b483f30_220414cuda3std3__45__cpo6cbeginE
	.align		8
        /*0018*/ 	.dword	_ZN40_INTERNAL_d56536b4_4_k_cu_5b483f30_220414cuda3std3__45__cpo4cendE
	.align		8
        /*0020*/ 	.dword	_ZN40_INTERNAL_d56536b4_4_k_cu_5b483f30_220414cuda3std3__442_GLOBAL__N__d56536b4_4_k_cu_5b483f30_220416ignoreE
	.align		8
        /*0028*/ 	.dword	_ZN40_INTERNAL_d56536b4_4_k_cu_5b483f30_220414cuda3std3__419piecewise_constructE
	.align		8
        /*0030*/ 	.dword	_ZN40_INTERNAL_d56536b4_4_k_cu_5b483f30_220414cuda3std3__48in_placeE
	.align		8
        /*0038*/ 	.dword	_ZN40_INTERNAL_d56536b4_4_k_cu_5b483f30_220414cuda3std6ranges3__45__cpo4swapE
	.align		8
        /*0040*/ 	.dword	_ZN40_INTERNAL_d56536b4_4_k_cu_5b483f30_220414cuda3std6ranges3__45__cpo9iter_moveE
	.align		8
        /*0048*/ 	.dword	_ZN40_INTERNAL_d56536b4_4_k_cu_5b483f30_220414cute7productE
	.align		8
        /*0050*/ 	.dword	_ZN40_INTERNAL_d56536b4_4_k_cu_5b483f30_220414cute1_E


//--------------------- .text._ZN7cutlass13device_kernelINS_4gemm6kernel13GemmUniversalIN4cute5tupleIJiiiiEEENS1_10collective13CollectiveMmaINS1_37MainloopSm90TmaGmmaWarpSpecializedFP8ILi7ENS5_IJNS4_1CILi4EEENSA_ILi2EEENSA_ILi1EEEEEENS1_35KernelTmaWarpSpecializedCooperativeEEENS5_IJNSA_ILi128EEESH_SH_EEENS_12float_e5m2_tENS5_IJlSD_lEEESJ_SK_NS4_8TiledMMAINS4_8MMA_AtomIJNS4_4SM904GMMA31MMA_64x128x32_F32E5M2E5M2_SS_TNILNSO_7ScaleInE1ELSQ_1EEEEEENS4_6LayoutINS5_IJSC_SD_SD_EEENS5_IJSD_NSA_ILi0EEESV_EEEEENS5_IJNS4_10UnderscoreESY_SY_EEEEENS4_23SM90_TMA_LOAD_MULTICASTENS4_14ComposedLayoutINS4_7SwizzleILi3ELi4ELi3EEENS4_18smem_ptr_flag_bitsILi8EEENST_INS5_IJNSA_ILi8EEESH_EEENS5_IJSH_SD_EEEEEEEvNS4_8identityES11_S1B_vS1C_EENS_8epilogue10collective6detail29Sm90TmaWarpSpecializedAdapterINS1F_15DefaultEpilogueISJ_SK_SK_NS1E_6thread17LinearCombinationISJ_Li1EffLNS1J_9ScaleType4KindE0ELNS_15FloatRoundStyleE2ESJ_EENS1_15EpilogueDefaultEEEEEvvEEEEvNT_6ParamsE --------------------------
	.section	.text._ZN7cutlass13device_kernelINS_4gemm6kernel13GemmUniversalIN4cute5tupleIJiiiiEEENS1_10collective13CollectiveMmaINS1_37MainloopSm90TmaGmmaWarpSpecializedFP8ILi7ENS5_IJNS4_1CILi4EEENSA_ILi2EEENSA_ILi1EEEEEENS1_35KernelTmaWarpSpecializedCooperativeEEENS5_IJNSA_ILi128EEESH_SH_EEENS_12float_e5m2_tENS5_IJlSD_lEEESJ_SK_NS4_8TiledMMAINS4_8MMA_AtomIJNS4_4SM904GMMA31MMA_64x128x32_F32E5M2E5M2_SS_TNILNSO_7ScaleInE1ELSQ_1EEEEEENS4_6LayoutINS5_IJSC_SD_SD_EEENS5_IJSD_NSA_ILi0EEESV_EEEEENS5_IJNS4_10UnderscoreESY_SY_EEEEENS4_23SM90_TMA_LOAD_MULTICASTENS4_14ComposedLayoutINS4_7SwizzleILi3ELi4ELi3EEENS4_18smem_ptr_flag_bitsILi8EEENST_INS5_IJNSA_ILi8EEESH_EEENS5_IJSH_SD_EEEEEEEvNS4_8identityES11_S1B_vS1C_EENS_8epilogue10collective6detail29Sm90TmaWarpSpecializedAdapterINS1F_15DefaultEpilogueISJ_SK_SK_NS1E_6thread17LinearCombinationISJ_Li1EffLNS1J_9ScaleType4KindE0ELNS_15FloatRoundStyleE2ESJ_EENS1_15EpilogueDefaultEEEEEvvEEEEvNT_6ParamsE,"ax",@progbits
	.align	128
.text._ZN7cutlass13device_kernelINS_4gemm6kernel13GemmUniversalIN4cute5tupleIJiiiiEEENS1_10collective13CollectiveMmaINS1_37MainloopSm90TmaGmmaWarpSpecializedFP8ILi7ENS5_IJNS4_1CILi4EEENSA_ILi2EEENSA_ILi1EEEEEENS1_35KernelTmaWarpSpecializedCooperativeEEENS5_IJNSA_ILi128EEESH_SH_EEENS_12float_e5m2_tENS5_IJlSD_lEEESJ_SK_NS4_8TiledMMAINS4_8MMA_AtomIJNS4_4SM904GMMA31MMA_64x128x32_F32E5M2E5M2_SS_TNILNSO_7ScaleInE1ELSQ_1EEEEEENS4_6LayoutINS5_IJSC_SD_SD_EEENS5_IJSD_NSA_ILi0EEESV_EEEEENS5_IJNS4_10UnderscoreESY_SY_EEEEENS4_23SM90_TMA_LOAD_MULTICASTENS4_14ComposedLayoutINS4_7SwizzleILi3ELi4ELi3EEENS4_18smem_ptr_flag_bitsILi8EEENST_INS5_IJNSA_ILi8EEESH_EEENS5_IJSH_SD_EEEEEEEvNS4_8identityES11_S1B_vS1C_EENS_8epilogue10collective6detail29Sm90TmaWarpSpecializedAdapterINS1F_15DefaultEpilogueISJ_SK_SK_NS1E_6thread17LinearCombinationISJ_Li1EffLNS1J_9ScaleType4KindE0ELNS_15FloatRoundStyleE2ESJ_EENS1_15EpilogueDefaultEEEEEvvEEEEvNT_6ParamsE:
        .type           _ZN7cutlass13device_kernelINS_4gemm6kernel13GemmUniversalIN4cute5tupleIJiiiiEEENS1_10collective13CollectiveMmaINS1_37MainloopSm90TmaGmmaWarpSpecializedFP8ILi7ENS5_IJNS4_1CILi4EEENSA_ILi2EEENSA_ILi1EEEEEENS1_35KernelTmaWarpSpecializedCooperativeEEENS5_IJNSA_ILi128EEESH_SH_EEENS_12float_e5m2_tENS5_IJlSD_lEEESJ_SK_NS4_8TiledMMAINS4_8MMA_AtomIJNS4_4SM904GMMA31MMA_64x128x32_F32E5M2E5M2_SS_TNILNSO_7ScaleInE1ELSQ_1EEEEEENS4_6LayoutINS5_IJSC_SD_SD_EEENS5_IJSD_NSA_ILi0EEESV_EEEEENS5_IJNS4_10UnderscoreESY_SY_EEEEENS4_23SM90_TMA_LOAD_MULTICASTENS4_14ComposedLayoutINS4_7SwizzleILi3ELi4ELi3EEENS4_18smem_ptr_flag_bitsILi8EEENST_INS5_IJNSA_ILi8EEESH_EEENS5_IJSH_SD_EEEEEEEvNS4_8identityES11_S1B_vS1C_EENS_8epilogue10collective6detail29Sm90TmaWarpSpecializedAdapterINS1F_15DefaultEpilogueISJ_SK_SK_NS1E_6thread17LinearCombinationISJ_Li1EffLNS1J_9ScaleType4KindE0ELNS_15FloatRoundStyleE2ESJ_EENS1_15EpilogueDefaultEEEEEvvEEEEvNT_6ParamsE,@function
        .size           _ZN7cutlass13device_kernelINS_4gemm6kernel13GemmUniversalIN4cute5tupleIJiiiiEEENS1_10collective13CollectiveMmaINS1_37MainloopSm90TmaGmmaWarpSpecializedFP8ILi7ENS5_IJNS4_1CILi4EEENSA_ILi2EEENSA_ILi1EEEEEENS1_35KernelTmaWarpSpecializedCooperativeEEENS5_IJNSA_ILi128EEESH_SH_EEENS_12float_e5m2_tENS5_IJlSD_lEEESJ_SK_NS4_8TiledMMAINS4_8MMA_AtomIJNS4_4SM904GMMA31MMA_64x128x32_F32E5M2E5M2_SS_TNILNSO_7ScaleInE1ELSQ_1EEEEEENS4_6LayoutINS5_IJSC_SD_SD_EEENS5_IJSD_NSA_ILi0EEESV_EEEEENS5_IJNS4_10UnderscoreESY_SY_EEEEENS4_23SM90_TMA_LOAD_MULTICASTENS4_14ComposedLayoutINS4_7SwizzleILi3ELi4ELi3EEENS4_18smem_ptr_flag_bitsILi8EEENST_INS5_IJNSA_ILi8EEESH_EEENS5_IJSH_SD_EEEEEEEvNS4_8identityES11_S1B_vS1C_EENS_8epilogue10collective6detail29Sm90TmaWarpSpecializedAdapterINS1F_15DefaultEpilogueISJ_SK_SK_NS1E_6thread17LinearCombinationISJ_Li1EffLNS1J_9ScaleType4KindE0ELNS_15FloatRoundStyleE2ESJ_EENS1_15EpilogueDefaultEEEEEvvEEEEvNT_6ParamsE,(.L_x_212 - _ZN7cutlass13device_kernelINS_4gemm6kernel13GemmUniversalIN4cute5tupleIJiiiiEEENS1_10collective13CollectiveMmaINS1_37MainloopSm90TmaGmmaWarpSpecializedFP8ILi7ENS5_IJNS4_1CILi4EEENSA_ILi2EEENSA_ILi1EEEEEENS1_35KernelTmaWarpSpecializedCooperativeEEENS5_IJNSA_ILi128EEESH_SH_EEENS_12float_e5m2_tENS5_IJlSD_lEEESJ_SK_NS4_8TiledMMAINS4_8MMA_AtomIJNS4_4SM904GMMA31MMA_64x128x32_F32E5M2E5M2_SS_TNILNSO_7ScaleInE1ELSQ_1EEEEEENS4_6LayoutINS5_IJSC_SD_SD_EEENS5_IJSD_NSA_ILi0EEESV_EEEEENS5_IJNS4_10UnderscoreESY_SY_EEEEENS4_23SM90_TMA_LOAD_MULTICASTENS4_14ComposedLayoutINS4_7SwizzleILi3ELi4ELi3EEENS4_18smem_ptr_flag_bitsILi8EEENST_INS5_IJNSA_ILi8EEESH_EEENS5_IJSH_SD_EEEEEEEvNS4_8identityES11_S1B_vS1C_EENS_8epilogue10collective6detail29Sm90TmaWarpSpecializedAdapterINS1F_15DefaultEpilogueISJ_SK_SK_NS1E_6thread17LinearCombinationISJ_Li1EffLNS1J_9ScaleType4KindE0ELNS_15FloatRoundStyleE2ESJ_EENS1_15EpilogueDefaultEEEEEvvEEEEvNT_6ParamsE)
        .other          _ZN7cutlass13device_kernelINS_4gemm6kernel13GemmUniversalIN4cute5tupleIJiiiiEEENS1_10collective13CollectiveMmaINS1_37MainloopSm90TmaGmmaWarpSpecializedFP8ILi7ENS5_IJNS4_1CILi4EEENSA_ILi2EEENSA_ILi1EEEEEENS1_35KernelTmaWarpSpecializedCooperativeEEENS5_IJNSA_ILi128EEESH_SH_EEENS_12float_e5m2_tENS5_IJlSD_lEEESJ_SK_NS4_8TiledMMAINS4_8MMA_AtomIJNS4_4SM904GMMA31MMA_64x128x32_F32E5M2E5M2_SS_TNILNSO_7ScaleInE1ELSQ_1EEEEEENS4_6LayoutINS5_IJSC_SD_SD_EEENS5_IJSD_NSA_ILi0EEESV_EEEEENS5_IJNS4_10UnderscoreESY_SY_EEEEENS4_23SM90_TMA_LOAD_MULTICASTENS4_14ComposedLayoutINS4_7SwizzleILi3ELi4ELi3EEENS4_18smem_ptr_flag_bitsILi8EEENST_INS5_IJNSA_ILi8EEESH_EEENS5_IJSH_SD_EEEEEEEvNS4_8identityES11_S1B_vS1C_EENS_8epilogue10collective6detail29Sm90TmaWarpSpecializedAdapterINS1F_15DefaultEpilogueISJ_SK_SK_NS1E_6thread17LinearCombinationISJ_Li1EffLNS1J_9ScaleType4KindE0ELNS_15FloatRoundStyleE2ESJ_EENS1_15EpilogueDefaultEEEEEvvEEEEvNT_6ParamsE,@"STO_CUDA_ENTRY STV_DEFAULT"
_ZN7cutlass13device_kernelINS_4gemm6kernel13GemmUniversalIN4cute5tupleIJiiiiEEENS1_10collective13CollectiveMmaINS1_37MainloopSm90TmaGmmaWarpSpecializedFP8ILi7ENS5_IJNS4_1CILi4EEENSA_ILi2EEENSA_ILi1EEEEEENS1_35KernelTmaWarpSpecializedCooperativeEEENS5_IJNSA_ILi128EEESH_SH_EEENS_12float_e5m2_tENS5_IJlSD_lEEESJ_SK_NS4_8TiledMMAINS4_8MMA_AtomIJNS4_4SM904GMMA31MMA_64x128x32_F32E5M2E5M2_SS_TNILNSO_7ScaleInE1ELSQ_1EEEEEENS4_6LayoutINS5_IJSC_SD_SD_EEENS5_IJSD_NSA_ILi0EEESV_EEEEENS5_IJNS4_10UnderscoreESY_SY_EEEEENS4_23SM90_TMA_LOAD_MULTICASTENS4_14ComposedLayoutINS4_7SwizzleILi3ELi4ELi3EEENS4_18smem_ptr_flag_bitsILi8EEENST_INS5_IJNSA_ILi8EEESH_EEENS5_IJSH_SD_EEEEEEEvNS4_8identityES11_S1B_vS1C_EENS_8epilogue10collective6detail29Sm90TmaWarpSpecializedAdapterINS1F_15DefaultEpilogueISJ_SK_SK_NS1E_6thread17LinearCombinationISJ_Li1EffLNS1J_9ScaleType4KindE0ELNS_15FloatRoundStyleE2ESJ_EENS1_15EpilogueDefaultEEEEEvvEEEEvNT_6ParamsE:
[----:B------:R-:W-:Y:S01]  /*0000*/  LDC R1, c[0x0][0x28] ;  /* 0x00000a00ff017b82 */ /* 0x000fe20000000800 */
[----:B------:R-:W0:Y:S01]  /*0010*/  S2R R0, SR_TID.X ;  /* 0x0000000000007919 */ /* 0x000e220000002100 */
[----:B------:R-:W-:Y:S01]  /*0020*/  ELECT P0, URZ, PT ;  /* 0x00000000003f782f */ /* 0x000fe20003800000 */
[----:B------:R-:W-:Y:S01]  /*0030*/  BSSY B0, `(.L_x_0) ;  /* 0x000000f000007945 */ /* 0x000fe20003800000 */
[--C-:B0-----:R-:W-:Y:S02]  /*0040*/  SHF.R.U32.HI R2, RZ, 0x5, R0.reuse ;  /* 0x00000005ff027819 */ /* 0x101fe40000011600 */
[----:B------:R-:W-:-:S03]  /*0050*/  SHF.R.U32.HI R3, RZ, 0x7, R0 ;  /* 0x00000007ff037819 */ /* 0x000fc60000011600 */
[----:B------:R-:W0:Y:S04]  /*0060*/  SHFL.IDX PT, R7, R2, RZ, 0x1f ;  /* 0x00001fff02077589 */ /* 0x000e2800000e0000 */
[----:B------:R-:W1:Y:S01]  /*0070*/  SHFL.IDX PT, R3, R3, RZ, 0x1f ;  /* 0x00001fff03037589 */ /* 0x000e6200000e0000 */
[----:B0-----:R-:W-:-:S13]  /*0080*/  ISETP.NE.OR P0, PT, R7, RZ, !P0 ;  /* 0x000000ff0700720c */ /* 0x001fda0004705670 */
[----:B-1----:R-:W-:Y:S05]  /*0090*/  @P0 BRA `(.L_x_1) ;  /* 0x0000000000200947 */ /* 0x002fea0003800000 */
[----:B------:R-:W-:Y:S02]  /*00a0*/  ULDC.64 UR4, c[0x0][0x198] ;  /* 0x0000660000047ab9 */ /* 0x000fe40000000a00 */
[----:B------:R-:W-:Y:S02]  /*00b0*/  UIADD3 UR6, UP0, UR4, 0xf0, URZ ;  /* 0x000000f004067890 */ /* 0x000fe4000ff1e03f */
[----:B------:R-:W-:Y:S02]  /*00c0*/  UIADD3 UR4, UP1, UR4, 0x1f0, URZ ;  /* 0x000001f004047890 */ /* 0x000fe4000ff3e03f */
[----:B------:R-:W-:Y:S02]  /*00d0*/  UIADD3.X UR7, URZ, UR5, URZ, UP0, !UPT ;  /* 0x000000053f077290 */ /* 0x000fe400087fe43f */
[----:B------:R-:W-:-:S07]  /*00e0*/  UIADD3.X UR5, URZ, UR5, URZ, UP1, !UPT ;  /* 0x000000053f057290 */ /* 0x000fce0008ffe43f */
[----:B------:R0:W-:Y:S02]  /*00f0*/  UTMACCTL.PF [UR6] ;  /* 0x00000000060079b9 */ /* 0x0001e40008040000 */
[----:B------:R0:W-:Y:S02]  /*0100*/  UTMACCTL.PF [UR4] ;  /* 0x00000000040079b9 */ /* 0x0001e40008040000 */
[----:B0-----:R-:W-:Y:S01]  /*0110*/  NOP ;  /* 0x0000000000007918 */ /* 0x001fe20000000000 */
.L_x_1:
[----:B------:R-:W-:Y:S05]  /*0120*/  BSYNC B0 ;  /* 0x0000000000007941 */ /* 0x000fea0003800000 */
.L_x_0:
[----:B------:R-:W0:Y:S02]  /*0130*/  SHFL.IDX PT, R4, R2, RZ, 0x1f ;  /* 0x00001fff02047589 */ /* 0x000e2400000e0000 */
[----:B0-----:R-:W-:-:S13]  /*0140*/  ISETP.NE.AND P0, PT, R4, RZ, PT ;  /* 0x000000ff0400720c */ /* 0x001fda0003f05270 */
[----:B------:R-:W-:Y:S05]  /*0150*/  @P0 BRA `(.L_x_2) ;  /* 0x0000000000700947 */ /* 0x000fea0003800000 */
[----:B------:R-:W0:Y:S01]  /*0160*/  S2UR UR8, SR_CgaCtaId ;  /* 0x00000000000879c3 */ /* 0x000e220000008800 */
[----:B------:R-:W-:Y:S01]  /*0170*/  UMOV UR4, 0x400 ;  /* 0x0000040000047882 */ /* 0x000fe20000000000 */
[----:B------:R-:W-:Y:S01]  /*0180*/  UMOV UR5, 0x1 ;  /* 0x0000000100057882 */ /* 0x000fe20000000000 */
[----:B------:R-:W-:Y:S01]  /*0190*/  UMOV UR6, 0xa ;  /* 0x0000000a00067882 */ /* 0x000fe20000000000 */
[----:B------:R-:W-:Y:S01]  /*01a0*/  ELECT P0, URZ, PT ;  /* 0x00000000003f782f */ /* 0x000fe20003800000 */
[----:B------:R-:W-:-:S04]  /*01b0*/  UIADD3 UR6, -UR6, 0x100000, URZ ;  /* 0x0010000006067890 */ /* 0x000fc8000fffe13f */
[----:B------:R-:W-:Y:S02]  /*01c0*/  USHF.L.U32 UR7, UR6, 0xb, URZ ;  /* 0x0000000b06077899 */ /* 0x000fe4000800063f */
[----:B------:R-:W-:Y:S02]  /*01d0*/  USHF.L.U32 UR6, UR6, 0x1, URZ ;  /* 0x0000000106067899 */ /* 0x000fe4000800063f */
[----:B0-----:R-:W-:Y:S02]  /*01e0*/  ULEA UR8, UR8, UR4, 0x18 ;  /* 0x0000000408087291 */ /* 0x001fe4000f8ec03f */
[----:B------:R-:W-:-:S04]  /*01f0*/  UIADD3 UR4, -UR5, 0x100000, URZ ;  /* 0x0010000005047890 */ /* 0x000fc8000fffe13f */
[----:B------:R-:W-:Y:S02]  /*0200*/  USHF.L.U32 UR5, UR4, 0xb, URZ ;  /* 0x0000000b04057899 */ /* 0x000fe4000800063f */
[----:B------:R-:W-:Y:S01]  /*0210*/  USHF.L.U32 UR4, UR4, 0x1, URZ ;  /* 0x0000000104047899 */ /* 0x000fe2000800063f */
[----:B------:R-:W0:Y:S11]  /*0220*/  FENCE.VIEW.ASYNC.S ;  /* 0x00000000000073c6 */ /* 0x000e360000000000 */
[----:B0-----:R0:W1:Y:S01]  /*0230*/  SYNCS.EXCH.64 URZ, [UR8], UR4 ;  /* 0x00000004083f75b2 */ /* 0x0010620008000100 */
[----:B------:R0:W2:Y:S01]  /*0240*/  SYNCS.EXCH.64 URZ, [UR8+0x38], UR6 ;  /* 0x00003806083f75b2 */ /* 0x0000a20008000100 */
[----:B------:R0:W3:Y:S01]  /*0250*/  SYNCS.EXCH.64 URZ, [UR8+0x8], UR4 ;  /* 0x00000804083f75b2 */ /* 0x0000e20008000100 */
[----:B------:R0:W4:Y:S01]  /*0260*/  SYNCS.EXCH.64 URZ, [UR8+0x40], UR6 ;  /* 0x00004006083f75b2 */ /* 0x0001220008000100 */
[----:B------:R0:W0:Y:S01]  /*0270*/  SYNCS.EXCH.64 URZ, [UR8+0x10], UR4 ;  /* 0x00001004083f75b2 */ /* 0x0000220008000100 */
        /* <DEDUP_REMOVED lines=9> */
[----:B------:R-:W-:Y:S01]  /*0310*/  NOP ;  /* 0x0000000000007918 */ /* 0x000fe20000000000 */
.L_x_2:
[----:B------:R-:W-:Y:S01]  /*0320*/  SHF.R.S32.HI R5, RZ, 0x1f, R0 ;  /* 0x0000001fff057819 */ /* 0x000fe20000011400 */
[----:B------:R-:W5:Y:S01]  /*0330*/  SHFL.IDX PT, R2, R2, RZ, 0x1f ;  /* 0x00001fff02027589 */ /* 0x000f6200000e0000 */
[----:B0-----:R-:W0:Y:S01]  /*0340*/  S2UR UR8, SR_CTAID.X ;  /* 0x00000000000879c3 */ /* 0x001e220000002500 */
[----:B------:R-:W-:Y:S02]  /*0350*/  ELECT P0, URZ, PT ;  /* 0x00000000003f782f */ /* 0x000fe40003800000 */
[----:B------:R-:W-:Y:S01]  /*0360*/  LEA.HI R5, R5, R0, RZ, 0x7 ;  /* 0x0000000005057211 */ /* 0x000fe200078f38ff */
[----:B------:R-:W1:Y:S01]  /*0370*/  S2R R8, SR_CTAID.Y ;  /* 0x0000000000087919 */ /* 0x000e620000002600 */
[----:B------:R-:W-:Y:S01]  /*0380*/  SHF.R.S32.HI R11, RZ, 0x1f, R4 ;  /* 0x0000001fff0b7819 */ /* 0x000fe20000011404 */
[----:B------:R-:W-:Y:S01]  /*0390*/  ULDC UR4, c[0x0][0x150] ;  /* 0x0000540000047ab9 */ /* 0x000fe20000000800 */
[----:B------:R-:W-:Y:S01]  /*03a0*/  LOP3.LUT R5, R5, 0xffffff80, RZ, 0xc0, !PT ;  /* 0xffffff8005057812 */ /* 0x000fe200078ec0ff */
[----:B------:R-:W-:Y:S01]  /*03b0*/  VIADD R16, R3, 0xffffffff ;  /* 0xffffffff03107836 */ /* 0x000fe20000000000 */
[----:B------:R-:W-:Y:S01]  /*03c0*/  LEA.HI R11, R11, R4, RZ, 0x2 ;  /* 0x000000040b0b7211 */ /* 0x000fe200078f10ff */
[----:B------:R-:W2:Y:S01]  /*03d0*/  LDC R12, c[0x0][0x144] ;  /* 0x00005100ff0c7b82 */ /* 0x000ea20000000800 */
[----:B------:R-:W-:Y:S01]  /*03e0*/  NOP ;  /* 0x0000000000007918 */ /* 0x000fe20000000000 */
[----:B------:R-:W-:Y:S01]  /*03f0*/  IMAD.IADD R6, R0, 0x1, -R5 ;  /* 0x0000000100067824 */ /* 0x000fe200078e0a05 */
[----:B------:R-:W-:Y:S01]  /*0400*/  LOP3.LUT R11, R11, 0x3ffffffc, RZ, 0xc0, !PT ;  /* 0x3ffffffc0b0b7812 */ /* 0x000fe200078ec0ff */
[----:B------:R-:W-:Y:S01]  /*0410*/  NOP ;  /* 0x0000000000007918 */ /* 0x000fe20000000000 */
[----:B------:R-:W-:-:S02]  /*0420*/  ISETP.NE.AND P4, PT, R3, RZ, PT ;  /* 0x000000ff0300720c */ /* 0x000fc40003f85270 */
[----:B------:R-:W-:Y:S01]  /*0430*/  SHF.R.S32.HI R5, RZ, 0x1f, R6 ;  /* 0x0000001fff057819 */ /* 0x000fe20000011406 */
[----:B------:R-:W-:Y:S01]  /*0440*/  IMAD.IADD R4, R4, 0x1, -R11 ;  /* 0x0000000104047824 */ /* 0x000fe200078e0a0b */
[----:B------:R-:W3:Y:S01]  /*0450*/  LDC R14, c[0x0][0x140] ;  /* 0x00005000ff0e7b82 */ /* 0x000ee20000000800 */
[----:B------:R-:W-:Y:S02]  /*0460*/  ISETP.GE.U32.AND P6, PT, R16, 0x2, PT ;  /* 0x000000021000780c */ /* 0x000fe40003fc6070 */
[----:B------:R-:W-:Y:S02]  /*0470*/  LEA.HI R5, R5, R6, RZ, 0x3 ;  /* 0x0000000605057211 */ /* 0x000fe400078f18ff */
[----:B-----5:R-:W-:Y:S02]  /*0480*/  ISETP.NE.OR P0, PT, R2, RZ, !P0 ;  /* 0x000000ff0200720c */ /* 0x020fe40004705670 */
[--C-:B------:R-:W-:Y:S01]  /*0490*/  SHF.R.S32.HI R2, RZ, 0x3, R5.reuse ;  /* 0x00000003ff027819 */ /* 0x100fe20000011405 */
[----:B------:R-:W5:Y:S01]  /*04a0*/  LDC R13, c[0x0][0x148] ;  /* 0x00005200ff0d7b82 */ /* 0x000f620000000800 */
[----:B------:R-:W-:-:S02]  /*04b0*/  SHF.R.S32.HI R5, RZ, 0x1f, R5 ;  /* 0x0000001fff057819 */ /* 0x000fc40000011405 */
[----:B0-----:R-:W-:Y:S02]  /*04c0*/  I2FP.F32.U32 R10, UR8 ;  /* 0x00000008000a7c45 */ /* 0x001fe40008201000 */
[----:B------:R-:W-:-:S03]  /*04d0*/  LEA.HI R5, R5, R2, RZ, 0x2 ;  /* 0x0000000205057211 */ /* 0x000fc600078f10ff */
[----:B------:R-:W-:Y:S01]  /*04e0*/  FMUL R10, R10, UR4 ;  /* 0x000000040a0a7c20 */ /* 0x000fe20008400000 */
[----:B------:R-:W-:Y:S01]  /*04f0*/  LOP3.LUT R5, R5, 0xfffffffc, RZ, 0xc0, !PT ;  /* 0xfffffffc05057812 */ /* 0x000fe200078ec0ff */
[----:B------:R-:W-:Y:S01]  /*0500*/  VOTEU.ALL UP0, P0 ;  /* 0x00000000003f7886 */ /* 0x000fe20000000000 */
[----:B------:R-:W-:Y:S01]  /*0510*/  ULDC UR4, c[0x0][0x154] ;  /* 0x0000550000047ab9 */ /* 0x000fe20000000800 */
[----:B------:R-:W-:Y:S02]  /*0520*/  VOTEU.ALL UP1, P0 ;  /* 0x00000000003f7886 */ /* 0x000fe40000020000 */
[----:B------:R-:W-:Y:S01]  /*0530*/  IMAD.IADD R5, R2, 0x1, -R5 ;  /* 0x0000000102057824 */ /* 0x000fe200078e0a05 */
[----:B------:R-:W0:Y:S01]  /*0540*/  F2I.U32.TRUNC.NTZ R10, R10 ;  /* 0x0000000a000a7305 */ /* 0x000e22000020f000 */
[----:B------:R-:W4:Y:S01]  /*0550*/  @!UP0 S2UR UR7, SR_CgaCtaId ;  /* 0x00000000000789c3 */ /* 0x000f220000008800 */
[----:B------:R-:W-:Y:S01]  /*0560*/  @!UP0 UMOV UR6, 0x400 ;  /* 0x0000040000068882 */ /* 0x000fe20000000000 */
[----:B------:R-:W-:Y:S01]  /*0570*/  IMAD R5, R4, 0x4, R5 ;  /* 0x0000000404057824 */ /* 0x000fe200078e0205 */
[----:B-1----:R-:W-:-:S02]  /*0580*/  I2FP.F32.U32 R4, R8 ;  /* 0x0000000800047245 */ /* 0x002fc40000201000 */
[----:B---3--:R-:W-:Y:S02]  /*0590*/  ISETP.EQ.U32.AND P3, PT, R14, 0x1, PT ;  /* 0x000000010e00780c */ /* 0x008fe40003f62070 */
[----:B------:R-:W-:-:S04]  /*05a0*/  SHF.R.S32.HI R2, RZ, 0x1f, R5 ;  /* 0x0000001fff027819 */ /* 0x000fc80000011405 */
[----:B------:R-:W-:Y:S01]  /*05b0*/  LEA.HI R2, R2, R5, RZ, 0x2 ;  /* 0x0000000502027211 */ /* 0x000fe200078f10ff */
[----:B0-----:R-:W-:-:S03]  /*05c0*/  IMAD.MOV R11, RZ, RZ, -R10 ;  /* 0x000000ffff0b7224 */ /* 0x001fc600078e0a0a */
[----:B------:R-:W-:Y:S01]  /*05d0*/  LOP3.LUT R2, R2, 0xfffffffc, RZ, 0xc0, !PT ;  /* 0xfffffffc02027812 */ /* 0x000fe200078ec0ff */
[----:B------:R-:W-:Y:S01]  /*05e0*/  FMUL R10, R4, UR4 ;  /* 0x00000004040a7c20 */ /* 0x000fe20008400000 */
[----:B------:R-:W-:Y:S01]  /*05f0*/  IMAD.SHL.U32 R4, R5, 0x4, RZ ;  /* 0x0000000405047824 */ /* 0x000fe200078e00ff */
[----:B------:R-:W-:Y:S01]  /*0600*/  UMOV UR4, 0x20 ;  /* 0x0000002000047882 */ /* 0x000fe20000000000 */
[----:B--2---:R-:W-:Y:S01]  /*0610*/  IMAD R12, R12, R11, UR8 ;  /* 0x000000080c0c7e24 */ /* 0x004fe2000f8e020b */
[----:B------:R-:W-:-:S04]  /*0620*/  @!UP0 UIADD3 UR4, -UR4, 0x100000, URZ ;  /* 0x0010000004048890 */ /* 0x000fc8000fffe13f */
[----:B------:R-:W-:Y:S02]  /*0630*/  @!UP0 USHF.L.U32 UR5, UR4, 0xb, URZ ;  /* 0x0000000b04058899 */ /* 0x000fe4000800063f */
[----:B------:R-:W-:Y:S01]  /*0640*/  @!UP0 USHF.L.U32 UR4, UR4, 0x1, URZ ;  /* 0x0000000104048899 */ /* 0x000fe2000800063f */
[C---:B------:R-:W-:Y:S01]  /*0650*/  IMAD.IADD R11, R5.reuse, 0x1, -R2 ;  /* 0x00000001050b7824 */ /* 0x040fe200078e0a02 */
[----:B------:R-:W-:Y:S01]  /*0660*/  SHF.R.S32.HI R2, RZ, 0x1f, R7 ;  /* 0x0000001fff027819 */ /* 0x000fe20000011407 */
[----:B------:R-:W0:Y:S01]  /*0670*/  F2I.U32.TRUNC.NTZ R10, R10 ;  /* 0x0000000a000a7305 */ /* 0x000e22000020f000 */
[----:B------:R-:W-:Y:S01]  /*0680*/  LOP3.LUT R5, R5, 0xc, R4, 0x78, !PT ;  /* 0x0000000c05057812 */ /* 0x000fe200078e7804 */
[----:B----4-:R-:W-:Y:S01]  /*0690*/  @!UP0 ULEA UR6, UR7, UR6, 0x18 ;  /* 0x0000000607068291 */ /* 0x010fe2000f8ec03f */
[----:B------:R-:W-:Y:S01]  /*06a0*/  ISETP.NE.AND P2, PT, R11, R12, PT ;  /* 0x0000000c0b00720c */ /* 0x000fe20003f45270 */
[----:B------:R-:W-:Y:S01]  /*06b0*/  VOTEU.ALL UP0, P0 ;  /* 0x00000000003f7886 */ /* 0x000fe20000000000 */
[----:B------:R-:W-:-:S02]  /*06c0*/  LEA.HI R2, R2, R7, RZ, 0x2 ;  /* 0x0000000702027211 */ /* 0x000fc400078f10ff */
[----:B------:R-:W-:Y:S01]  /*06d0*/  LOP3.LUT P0, RZ, R6, 0x7, RZ, 0xc0, !PT ;  /* 0x0000000706ff7812 */ /* 0x000fe2000780c0ff */
[----:B------:R-:W-:Y:S01]  /*06e0*/  IMAD.MOV.U32 R6, RZ, RZ, 0x1 ;  /* 0x00000001ff067424 */ /* 0x000fe200078e00ff */
[----:B------:R-:W-:Y:S02]  /*06f0*/  LOP3.LUT R2, R2, 0xfffffffc, RZ, 0xc0, !PT ;  /* 0xfffffffc02027812 */ /* 0x000fe400078ec0ff */
[----:B------:R-:W-:-:S03]  /*0700*/  ISETP.LT.U32.AND P0, PT, R5, 0x8, !P0 ;  /* 0x000000080500780c */ /* 0x000fc60004701070 */
[----:B------:R-:W-:Y:S01]  /*0710*/  IMAD.IADD R7, R7, 0x1, -R2 ;  /* 0x0000000107077824 */ /* 0x000fe200078e0a02 */
[----:B------:R-:W1:Y:S02]  /*0720*/  FENCE.VIEW.ASYNC.S ;  /* 0x00000000000073c6 */ /* 0x000e640000000000 */
[----:B-1----:R1:W2:Y:S01]  /*0730*/  @!UP0 SYNCS.EXCH.64 URZ, [UR6+0x80], UR4 ;  /* 0x00008004063f85b2 */ /* 0x0022a20008000100 */
[----:B------:R-:W-:Y:S01]  /*0740*/  @P2 SHF.R.S32.HI R2, RZ, 0x1f, R5 ;  /* 0x0000001fff022819 */ /* 0x000fe20000011405 */
[----:B0-----:R-:W-:Y:S01]  /*0750*/  IMAD.MOV R20, RZ, RZ, -R10 ;  /* 0x000000ffff147224 */ /* 0x001fe200078e0a0a */
[----:B------:R-:W-:Y:S02]  /*0760*/  ISETP.NE.AND P1, PT, R7, 0x3, PT ;  /* 0x000000030700780c */ /* 0x000fe40003f25270 */
[----:B------:R-:W-:Y:S01]  /*0770*/  @P2 LEA.HI R2, R2, R5, RZ, 0x2 ;  /* 0x0000000502022211 */ /* 0x000fe200078f10ff */
[----:B-----5:R-:W-:Y:S01]  /*0780*/  IMAD R11, R13, R20, R8 ;  /* 0x000000140d0b7224 */ /* 0x020fe200078e0208 */
[----:B------:R-:W-:-:S02]  /*0790*/  ISETP.EQ.OR P1, PT, R7, RZ, !P1 ;  /* 0x000000ff0700720c */ /* 0x000fc40004f22670 */
[----:B------:R-:W-:Y:S02]  /*07a0*/  @P2 SHF.R.S32.HI R2, RZ, 0x2, R2 ;  /* 0x00000002ff022819 */ /* 0x000fe40000011402 */
[----:B------:R-:W-:Y:S02]  /*07b0*/  ISETP.EQ.AND P1, PT, R3, RZ, P1 ;  /* 0x000000ff0300720c */ /* 0x000fe40000f22270 */
[----:B------:R-:W-:Y:S02]  /*07c0*/  @P2 ISETP.NE.AND P5, PT, R2, R11, PT ;  /* 0x0000000b0200220c */ /* 0x000fe40003fa5270 */
[----:B------:R-:W-:Y:S01]  /*07d0*/  SEL R3, RZ, 0x1, !P0 ;  /* 0x00000001ff037807 */ /* 0x000fe20004000000 */
[----:B------:R1:W0:Y:S01]  /*07e0*/  @!UP1 SYNCS.EXCH.64 URZ, [UR6+0x88], UR4 ;  /* 0x00008804063f95b2 */ /* 0x0002220008000100 */
[----:B------:R-:W-:Y:S01]  /*07f0*/  @P2 SEL R6, RZ, 0x1, P5 ;  /* 0x00000001ff062807 */ /* 0x000fe20002800000 */
[----:B------:R-:W-:Y:S01]  /*0800*/  NOP ;  /* 0x0000000000007918 */ /* 0x000fe20000000000 */
[----:B------:R-:W-:-:S02]  /*0810*/  SEL R4, RZ, 0x1, !P1 ;  /* 0x00000001ff047807 */ /* 0x000fc40004800000 */
[----:B------:R-:W-:Y:S02]  /*0820*/  LOP3.LUT R6, R6, R3, RZ, 0xc0, !PT ;  /* 0x0000000306067212 */ /* 0x000fe400078ec0ff */
[----:B------:R-:W-:Y:S01]  /*0830*/  SEL R4, R4, 0x2, P6 ;  /* 0x0000000204047807 */ /* 0x000fe20003000000 */
[----:B-12---:R-:W-:Y:S06]  /*0840*/  @!P3 BRA `(.L_x_3) ;  /* 0x000000000008b947 */ /* 0x006fec0003800000 */
[----:B0-----:R-:W-:Y:S01]  /*0850*/  UCGABAR_ARV ;  /* 0x00000000000079c7 */ /* 0x001fe20008000000 */
[----:B------:R-:W-:Y:S05]  /*0860*/  BRA `(.L_x_4) ;  /* 0x0000000000047947 */ /* 0x000fea0003800000 */
.L_x_3:
[----:B0-----:R-:W-:Y:S01]  /*0870*/  NOP ;  /* 0x0000000000007918 */ /* 0x001fe20000000000 */
.L_x_4:
[----:B------:R-:W0:Y:S01]  /*0880*/  LDC R2, c[0x0][0x65c] ;  /* 0x00019700ff027b82 */ /* 0x000e220000000800 */
[----:B------:R-:W-:Y:S01]  /*0890*/  IMAD.MOV.U32 R3, RZ, RZ, RZ ;  /* 0x000000ffff037224 */ /* 0x000fe200078e00ff */
[----:B0-----:R-:W-:Y:S01]  /*08a0*/  ISETP.NE.AND P2, PT, R2, 0x1, PT ;  /* 0x000000010200780c */ /* 0x001fe20003f45270 */
[----:B------:R-:W-:-:S12]  /*08b0*/  IMAD.U32 R2, RZ, RZ, UR8 ;  /* 0x00000008ff027e24 */ /* 0x000fd8000f8e00ff */
[----:B------:R-:W0:Y:S01]  /*08c0*/  @P2 LDC R15, c[0x0][0x10] ;  /* 0x00000400ff0f2b82 */ /* 0x000e220000000800 */
[----:B------:R-:W-:Y:S02]  /*08d0*/  @P2 IMAD.MOV.U32 R9, RZ, RZ, RZ ;  /* 0x000000ffff092224 */ /* 0x000fe400078e00ff */
[----:B------:R-:W-:-:S05]  /*08e0*/  @P2 IMAD.MOV.U32 R17, RZ, RZ, RZ ;  /* 0x000000ffff112224 */ /* 0x000fca00078e00ff */
[----:B------:R-:W1:Y:S01]  /*08f0*/  @!P2 LDC R11, c[0x0][0xc] ;  /* 0x00000300ff0bab82 */ /* 0x000e620000000800 */
[----:B0-----:R-:W-:-:S04]  /*0900*/  @P2 IMAD.WIDE.U32 R14, R15, UR8, R8 ;  /* 0x000000080f0e2c25 */ /* 0x001fc8000f8e0008 */
[----:B-1----:R-:W-:-:S04]  /*0910*/  @!P2 IMAD.WIDE.U32 R10, R8, R11, R2 ;  /* 0x0000000b080aa225 */ /* 0x002fc800078e0002 */
[----:B------:R-:W-:Y:S02]  /*0920*/  @P2 IMAD.MOV.U32 R2, RZ, RZ, R14 ;  /* 0x000000ffff022224 */ /* 0x000fe400078e000e */
[----:B------:R-:W-:Y:S02]  /*0930*/  @P2 IMAD.IADD R3, R15, 0x1, R17 ;  /* 0x000000010f032824 */ /* 0x000fe400078e0211 */
[----:B------:R-:W-:Y:S02]  /*0940*/  @!P2 IMAD.MOV.U32 R2, RZ, RZ, R10 ;  /* 0x000000ffff02a224 */ /* 0x000fe400078e000a */
[----:B------:R-:W-:Y:S01]  /*0950*/  @!P2 IMAD.MOV.U32 R3, RZ, RZ, R11 ;  /* 0x000000ffff03a224 */ /* 0x000fe200078e000b */
[----:B------:R-:W-:Y:S06]  /*0960*/  @!P3 BRA `(.L_x_5) ;  /* 0x00000000000cb947 */ /* 0x000fec0003800000 */
[----:B------:R-:W-:Y:S01]  /*0970*/  UCGABAR_WAIT ;  /* 0x0000000000007dc7 */ /* 0x000fe20008000000 */
[----:B------:R-:W-:Y:S01]  /*0980*/  CCTL.IVALL ;  /* 0x00000000ff00798f */ /* 0x000fe20002000000 */
[----:B------:R-:W-:Y:S05]  /*0990*/  BRA `(.L_x_6) ;  /* 0x0000000000047947 */ /* 0x000fea0003800000 */
.L_x_5:
[----:B------:R-:W-:Y:S06]  /*09a0*/  BAR.SYNC.DEFER_BLOCKING 0x0 ;  /* 0x0000000000007b1d */ /* 0x000fec0000010000 */
.L_x_6:
[----:B------:R-:W-:Y:S05]  /*09b0*/  @!P4 BRA `(.L_x_7) ;  /* 0x0000007400b0c947 */ /* 0x000fea0003800000 */
[----:B------:R-:W-:-:S13]  /*09c0*/  ISETP.GT.U32.AND P0, PT, R16, 0x1, PT ;  /* 0x000000011000780c */ /* 0x000fda0003f04070 */
[----:B------:R-:W-:Y:S05]  /*09d0*/  @P0 EXIT ;  /* 0x000000000000094d */ /* 0x000fea0003800000 */
[----:B------:R-:W-:Y:S01]  /*09e0*/  ULDC.64 UR4, c[0x0][0x650] ;  /* 0x0001940000047ab9 */ /* 0x000fe20000000a00 */
[----:B------:R-:W-:Y:S01]  /*09f0*/  PRMT R14, RZ, 0x7610, R14 ;  /* 0x00007610ff0e7816 */ /* 0x000fe2000000000e */
[----:B------:R-:W-:Y:S01]  /*0a00*/  IMAD.MOV.U32 R10, RZ, RZ, -0x1 ;  /* 0xffffffffff0a7424 */ /* 0x000fe200078e00ff */
[----:B------:R-:W-:Y:S01]  /*0a10*/  ISETP.GE.U32.AND P0, PT, R2, UR4, PT ;  /* 0x0000000402007c0c */ /* 0x000fe2000bf06070 */
[----:B------:R-:W-:Y:S02]  /*0a20*/  IMAD.MOV.U32 R11, RZ, RZ, -0x1 ;  /* 0xffffffffff0b7424 */ /* 0x000fe400078e00ff */
[----:B------:R-:W-:Y:S01]  /*0a30*/  IMAD.MOV.U32 R7, RZ, RZ, -0x1 ;  /* 0xffffffffff077424 */ /* 0x000fe200078e00ff */
[----:B------:R-:W-:-:S13]  /*0a40*/  ISETP.GE.U32.AND.EX P0, PT, R3, UR5, PT, P0 ;  /* 0x0000000503007c0c */ /* 0x000fda000bf06100 */
[----:B------:R-:W-:Y:S05]  /*0a50*/  @P0 BRA `(.L_x_8) ;  /* 0x0000000400280947 */ /* 0x000fea0003800000 */
[----:B------:R-:W0:Y:S01]  /*0a60*/  LDC.64 R22, c[0x0][0x628] ;  /* 0x00018a00ff167b82 */ /* 0x000e220000000a00 */
[----:B------:R-:W-:Y:S02]  /*0a70*/  IMAD.MOV.U32 R10, RZ, RZ, R2 ;  /* 0x000000ffff0a7224 */ /* 0x000fe400078e0002 */
[----:B------:R-:W-:-:S05]  /*0a80*/  IMAD.MOV.U32 R11, RZ, RZ, R3 ;  /* 0x000000ffff0b7224 */ /* 0x000fca00078e0003 */
[----:B------:R-:W1:Y:S08]  /*0a90*/  LDC R18, c[0x0][0x630] ;  /* 0x00018c00ff127b82 */ /* 0x000e700000000800 */
[----:B------:R-:W2:Y:S01]  /*0aa0*/  LDC.64 R24, c[0x0][0x620] ;  /* 0x00018800ff187b82 */ /* 0x000ea20000000a00 */
[----:B0-----:R-:W-:-:S04]  /*0ab0*/  ISETP.NE.U32.AND P0, PT, R22, RZ, PT ;  /* 0x000000ff1600720c */ /* 0x001fc80003f05070 */
[----:B------:R-:W-:-:S13]  /*0ac0*/  ISETP.NE.AND.EX P0, PT, R23, RZ, PT, P0 ;  /* 0x000000ff1700720c */ /* 0x000fda0003f05300 */
[----:B-12---:R-:W-:Y:S05]  /*0ad0*/  @!P0 BRA `(.L_x_9) ;  /* 0x0000000000288947 */ /* 0x006fea0003800000 */
[----:B------:R-:W0:Y:S02]  /*0ae0*/  LDC R7, c[0x0][0x634] ;  /* 0x00018d00ff077b82 */ /* 0x000e240000000800 */
[----:B0-----:R-:W-:-:S05]  /*0af0*/  IADD3 R7, P0, R2, R7, RZ ;  /* 0x0000000702077210 */ /* 0x001fca0007f1e0ff */
[----:B------:R-:W-:-:S04]  /*0b00*/  IMAD.X R19, RZ, RZ, R3, P0 ;  /* 0x000000ffff137224 */ /* 0x000fc800000e0603 */
[----:B------:R-:W-:-:S04]  /*0b10*/  IMAD.WIDE.U32 R10, R19, R22, RZ ;  /* 0x00000016130a7225 */ /* 0x000fc800078e00ff */
[----:B------:R-:W-:-:S04]  /*0b20*/  IMAD.WIDE.U32 R14, P0, R7, R23, R10 ;  /* 0x00000017070e7225 */ /* 0x000fc8000780000a */
[----:B------:R-:W-:-:S04]  /*0b30*/  IMAD.WIDE.U32 R10, R7, R22, RZ ;  /* 0x00000016070a7225 */ /* 0x000fc800078e00ff */
[----:B------:R-:W-:Y:S01]  /*0b40*/  IMAD.X R17, RZ, RZ, RZ, P0 ;  /* 0x000000ffff117224 */ /* 0x000fe200000e06ff */
[----:B------:R-:W-:Y:S01]  /*0b50*/  IADD3 RZ, P0, R11, R14, RZ ;  /* 0x0000000e0bff7210 */ /* 0x000fe20007f1e0ff */
[----:B------:R-:W-:-:S04]  /*0b60*/  IMAD.MOV.U32 R16, RZ, RZ, R15 ;  /* 0x000000ffff107224 */ /* 0x000fc800078e000f */
[----:B------:R-:W-:-:S08]  /*0b70*/  IMAD.WIDE.U32.X R10, R19, R23, R16, P0 ;  /* 0x00000017130a7225 */ /* 0x000fd000000e0410 */
.L_x_9:
[----:B------:R-:W0:Y:S01]  /*0b80*/  LDC.64 R26, c[0x0][0x640] ;  /* 0x00019000ff1a7b82 */ /* 0x000e220000000a00 */
[--C-:B------:R-:W-:Y:S01]  /*0b90*/  SHF.R.U64 R28, R10, R18, R11.reuse ;  /* 0x000000120a1c7219 */ /* 0x100fe2000000120b */
[----:B------:R-:W-:Y:S01]  /*0ba0*/  IMAD R29, R13, R20, R8 ;  /* 0x000000140d1d7224 */ /* 0x000fe200078e0208 */
[----:B------:R-:W-:Y:S01]  /*0bb0*/  SHF.R.U32.HI R7, RZ, R18, R11 ;  /* 0x00000012ff077219 */ /* 0x000fe2000001160b */
[----:B------:R-:W-:Y:S01]  /*0bc0*/  IMAD.MOV.U32 R23, RZ, RZ, 0x1 ;  /* 0x00000001ff177424 */ /* 0x000fe200078e00ff */
[----:B------:R-:W-:-:S03]  /*0bd0*/  IADD3 R9, P0, RZ, -R28, RZ ;  /* 0x8000001cff097210 */ /* 0x000fc60007f1e0ff */
[----:B------:R-:W1:Y:S02]  /*0be0*/  LDC R16, c[0x0][0x618] ;  /* 0x00018600ff107b82 */ /* 0x000e640000000800 */
[----:B------:R-:W-:Y:S02]  /*0bf0*/  IMAD.X R7, RZ, RZ, ~R7, P0 ;  /* 0x000000ffff077224 */ /* 0x000fe400000e0e07 */
[----:B------:R-:W-:-:S04]  /*0c00*/  IMAD.WIDE.U32 R10, R9, R24, R2 ;  /* 0x00000018090a7225 */ /* 0x000fc800078e0002 */
[----:B------:R-:W2:Y:S01]  /*0c10*/  LDC R15, c[0x0][0x608] ;  /* 0x00018200ff0f7b82 */ /* 0x000ea20000000800 */
[----:B------:R-:W-:-:S04]  /*0c20*/  IMAD R14, R7, R24, RZ ;  /* 0x00000018070e7224 */ /* 0x000fc800078e02ff */
[----:B------:R-:W-:-:S03]  /*0c30*/  IMAD R7, R9, R25, R14 ;  /* 0x0000001909077224 */ /* 0x000fc600078e020e */
[----:B------:R-:W3:Y:S01]  /*0c40*/  LDC R22, c[0x0][0x658] ;  /* 0x00019600ff167b82 */ /* 0x000ee20000000800 */
[----:B------:R-:W-:Y:S01]  /*0c50*/  IMAD.IADD R7, R11, 0x1, R7 ;  /* 0x000000010b077824 */ /* 0x000fe200078e0207 */
[----:B0-----:R-:W-:-:S04]  /*0c60*/  ISETP.NE.U32.AND P0, PT, R26, RZ, PT ;  /* 0x000000ff1a00720c */ /* 0x001fc80003f05070 */
[----:B------:R-:W-:Y:S02]  /*0c70*/  ISETP.NE.AND.EX P0, PT, R27, RZ, PT, P0 ;  /* 0x000000ff1b00720c */ /* 0x000fe40003f05300 */
[----:B------:R-:W0:Y:S01]  /*0c80*/  LDC R18, c[0x0][0x600] ;  /* 0x00018000ff127b82 */ /* 0x000e220000000800 */
[-CC-:B-1----:R-:W-:Y:S02]  /*0c90*/  SHF.R.U64 R19, R10, R16.reuse, R7.reuse ;  /* 0x000000100a137219 */ /* 0x182fe40000001207 */
[----:B------:R-:W-:Y:S01]  /*0ca0*/  SHF.R.U32.HI R10, RZ, R16, R7 ;  /* 0x00000010ff0a7219 */ /* 0x000fe20000011607 */
[----:B------:R-:W-:-:S04]  /*0cb0*/  IMAD.MOV.U32 R7, RZ, RZ, -0x1 ;  /* 0xffffffffff077424 */ /* 0x000fc800078e00ff */
[----:B------:R-:W1:Y:S01]  /*0cc0*/  LDC R21, c[0x0][0x648] ;  /* 0x00019200ff157b82 */ /* 0x000e620000000800 */
[-CC-:B--2---:R-:W-:Y:S02]  /*0cd0*/  SHF.R.U64 R16, R19, R15.reuse, R10.reuse ;  /* 0x0000000f13107219 */ /* 0x184fe4000000120a */
[----:B------:R-:W-:-:S05]  /*0ce0*/  SHF.R.U32.HI R9, RZ, R15, R10 ;  /* 0x0000000fff097219 */ /* 0x000fca000001160a */
[----:B------:R-:W2:Y:S01]  /*0cf0*/  LDC R24, c[0x0][0x638] ;  /* 0x00018e00ff187b82 */ /* 0x000ea20000000800 */
[-CC-:B---3--:R-:W-:Y:S02]  /*0d00*/  SHF.R.U64 R20, R16, R22.reuse, R9.reuse ;  /* 0x0000001610147219 */ /* 0x188fe40000001209 */
[-C--:B------:R-:W-:Y:S02]  /*0d10*/  SHF.L.U32 R7, R7, R22.reuse, RZ ;  /* 0x0000001607077219 */ /* 0x080fe400000006ff */
[----:B------:R-:W-:Y:S01]  /*0d20*/  SHF.R.U32.HI R9, RZ, R22, R9 ;  /* 0x00000016ff097219 */ /* 0x000fe20000011609 */
[----:B------:R-:W-:Y:S01]  /*0d30*/  IMAD.MOV.U32 R8, RZ, RZ, R20 ;  /* 0x000000ffff087224 */ /* 0x000fe200078e0014 */
[----:B------:R-:W-:Y:S01]  /*0d40*/  LOP3.LUT R13, RZ, R7, RZ, 0x33, !PT ;  /* 0x00000007ff0d7212 */ /* 0x000fe200078e33ff */
[----:B------:R-:W3:Y:S01]  /*0d50*/  LDC R25, c[0x0][0x610] ;  /* 0x00018400ff197b82 */ /* 0x000ee20000000800 */
[----:B------:R-:W-:Y:S05]  /*0d60*/  @!P0 BRA `(.L_x_10) ;  /* 0x0000000000288947 */ /* 0x000fea0003800000 */
[----:B------:R-:W4:Y:S02]  /*0d70*/  LDC R7, c[0x0][0x64c] ;  /* 0x00019300ff077b82 */ /* 0x000f240000000800 */
[----:B----4-:R-:W-:-:S05]  /*0d80*/  IADD3 R7, P0, R20, R7, RZ ;  /* 0x0000000714077210 */ /* 0x010fca0007f1e0ff */
        /* <DEDUP_REMOVED lines=8> */
.L_x_10:
[----:B-1----:R-:W-:Y:S01]  /*0e10*/  SHF.R.U64 R9, R8, R21, R9 ;  /* 0x0000001508097219 */ /* 0x002fe20000001209 */
[----:B0-----:R-:W-:Y:S01]  /*0e20*/  VIADD R10, R18, 0xffffffff ;  /* 0xffffffff120a7836 */ /* 0x001fe20000000000 */
[----:B------:R-:W-:Y:S01]  /*0e30*/  SHF.L.U32 R7, R23, R22, RZ ;  /* 0x0000001617077219 */ /* 0x000fe200000006ff */
[----:B------:R-:W-:Y:S01]  /*0e40*/  IMAD.MOV.U32 R14, RZ, RZ, 0x1 ;  /* 0x00000001ff0e7424 */ /* 0x000fe200078e00ff */
[----:B------:R-:W-:Y:S01]  /*0e50*/  LOP3.LUT R8, R16, R13, RZ, 0xc0, !PT ;  /* 0x0000000d10087212 */ /* 0x000fe200078ec0ff */
[----:B------:R-:W-:Y:S01]  /*0e60*/  IMAD.MOV R11, RZ, RZ, -R9 ;  /* 0x000000ffff0b7224 */ /* 0x000fe200078e0a09 */
[----:B------:R-:W-:Y:S02]  /*0e70*/  SEL R12, R12, R29, !P2 ;  /* 0x0000001d0c0c7207 */ /* 0x000fe40005000000 */
[----:B------:R-:W-:Y:S01]  /*0e80*/  LOP3.LUT R10, R19, R10, RZ, 0xc0, !PT ;  /* 0x0000000a130a7212 */ /* 0x000fe200078ec0ff */
[----:B------:R-:W-:Y:S02]  /*0e90*/  IMAD R9, R7, R9, R8 ;  /* 0x0000000907097224 */ /* 0x000fe400078e0208 */
[----:B--2---:R-:W-:-:S02]  /*0ea0*/  IMAD R7, R11, R24, R20 ;  /* 0x000000180b077224 */ /* 0x004fc400078e0214 */
[----:B---3--:R-:W-:Y:S02]  /*0eb0*/  IMAD R12, R9, R25, R12 ;  /* 0x00000019090c7224 */ /* 0x008fe400078e020c */
[----:B------:R-:W-:-:S05]  /*0ec0*/  IMAD R7, R7, R18, R10 ;  /* 0x0000001207077224 */ /* 0x000fca00078e020a */
[----:B------:R-:W-:Y:S02]  /*0ed0*/  SEL R11, R7, R12, !P2 ;  /* 0x0000000c070b7207 */ /* 0x000fe40005000000 */
[----:B------:R-:W-:Y:S01]  /*0ee0*/  SEL R10, R12, R7, !P2 ;  /* 0x000000070c0a7207 */ /* 0x000fe20005000000 */
[----:B------:R-:W-:-:S07]  /*0ef0*/  IMAD.MOV.U32 R7, RZ, RZ, R28 ;  /* 0x000000ffff077224 */ /* 0x000fce00078e001c */
.L_x_8:
[----:B------:R-:W-:-:S08]  /*0f00*/  NOP ;  /* 0x0000000000007918 */ /* 0x000fd00000000000 */
[----:B------:R-:W0:Y:S02]  /*0f10*/  USETMAXREG.TRY_ALLOC.CTAPOOL UP0, 0xe8 ;  /* 0x000000e8000079c8 */ /* 0x000e240008000600 */
[----:B0-----:R-:W-:-:S13]  /*0f20*/  PLOP3.LUT P0, PT, PT, PT, UP0, 0x80, 0x0 ;  /* 0x000000000000781c */ /* 0x001fda0003f0f008 */
[----:B------:R-:W-:Y:S05]  /*0f30*/  @!P0 BRA `(.L_x_8) ;  /* 0xfffffffc00f08947 */ /* 0x000fea000383ffff */
[----:B------:R-:W-:Y:S01]  /*0f40*/  ULDC.64 UR4, c[0x0][0x598] ;  /* 0x0001660000047ab9 */ /* 0x000fe20000000a00 */
[----:B------:R-:W-:Y:S01]  /*0f50*/  ULDC.64 UR16, c[0x0][0x208] ;  /* 0x0000820000107ab9 */ /* 0x000fe20000000a00 */
[----:B------:R-:W-:-:S04]  /*0f60*/  ISETP.NE.U32.AND P0, PT, RZ, UR4, PT ;  /* 0x00000004ff007c0c */ /* 0x000fc8000bf05070 */
[----:B------:R-:W-:-:S13]  /*0f70*/  ISETP.NE.AND.EX P0, PT, RZ, UR5, PT, P0 ;  /* 0x00000005ff007c0c */ /* 0x000fda000bf05300 */
[----:B------:R-:W-:Y:S05]  /*0f80*/  @!P0 BRA `(.L_x_11) ;  /* 0x00000000001c8947 */ /* 0x000fea0003800000 */
[----:B------:R-:W0:Y:S02]  /*0f90*/  LDC.64 R8, c[0x0][0x598] ;  /* 0x00016600ff087b82 */ /* 0x000e240000000a00 */
[----:B0-----:R-:W2:Y:S02]  /*0fa0*/  LDG.E.64 R8, desc[UR16][R8.64] ;  /* 0x0000001008087981 */ /* 0x001ea4000c1e1b00 */
[----:B--2---:R-:W-:-:S04]  /*0fb0*/  ISETP.NE.U32.AND P0, PT, R8, RZ, PT ;  /* 0x000000ff0800720c */ /* 0x004fc80003f05070 */
[----:B------:R-:W-:-:S13]  /*0fc0*/  ISETP.NE.AND.EX P0, PT, R9, RZ, PT, P0 ;  /* 0x000000ff0900720c */ /* 0x000fda0003f05300 */
[----:B------:R-:W-:Y:S05]  /*0fd0*/  @!P0 BRA `(.L_x_11) ;  /* 0x0000000000088947 */ /* 0x000fea0003800000 */
[----:B------:R0:W5:Y:S01]  /*0fe0*/  LD.E R8, desc[UR16][R8.64] ;  /* 0x0000001008087980 */ /* 0x000162000c101900 */
[----:B------:R-:W-:Y:S05]  /*0ff0*/  BRA `(.L_x_12) ;  /* 0x0000000000207947 */ /* 0x000fea0003800000 */
.L_x_11:
[----:B------:R-:W-:Y:S02]  /*1000*/  ULDC.64 UR4, c[0x0][0x588] ;  /* 0x0001620000047ab9 */ /* 0x000fe40000000a00 */
[----:B------:R-:W-:-:S04]  /*1010*/  ISETP.NE.U32.AND P0, PT, RZ, UR4, PT ;  /* 0x00000004ff007c0c */ /* 0x000fc8000bf05070 */
[----:B------:R-:W-:-:S13]  /*1020*/  ISETP.NE.AND.EX P0, PT, RZ, UR5, PT, P0 ;  /* 0x00000005ff007c0c */ /* 0x000fda000bf05300 */
[----:B------:R-:W-:Y:S05]  /*1030*/  @!P0 BRA `(.L_x_13) ;  /* 0x00000000000c8947 */ /* 0x000fea0003800000 */
[----:B------:R-:W0:Y:S02]  /*1040*/  LDC.64 R8, c[0x0][0x588] ;  /* 0x00016200ff087b82 */ /* 0x000e240000000a00 */
[----:B0-----:R1:W5:Y:S01]  /*1050*/  LDG.E R8, desc[UR16][R8.64] ;  /* 0x0000001008087981 */ /* 0x001362000c1e1900 */
[----:B------:R-:W-:Y:S05]  /*1060*/  BRA `(.L_x_12) ;  /* 0x0000000000047947 */ /* 0x000fea0003800000 */
.L_x_13:
[----:B------:R-:W2:Y:S02]  /*1070*/  LDC R8, c[0x0][0x580] ;  /* 0x00016000ff087b82 */ /* 0x000ea40000000800 */
.L_x_12:
[----:B------:R-:W-:Y:S02]  /*1080*/  ULDC.64 UR4, c[0x0][0x5a0] ;  /* 0x0001680000047ab9 */ /* 0x000fe40000000a00 */
[----:B------:R-:W-:-:S04]  /*1090*/  ISETP.NE.U32.AND P0, PT, RZ, UR4, PT ;  /* 0x00000004ff007c0c */ /* 0x000fc8000bf05070 */
[----:B------:R-:W-:-:S13]  /*10a0*/  ISETP.NE.AND.EX P0, PT, RZ, UR5, PT, P0 ;  /* 0x00000005ff007c0c */ /* 0x000fda000bf05300 */
[----:B------:R-:W-:Y:S05]  /*10b0*/  @!P0 BRA `(.L_x_14) ;  /* 0x00000000001c8947 */ /* 0x000fea0003800000 */
[----:B------:R-:W3:Y:S02]  /*10c0*/  LDC.64 R12, c[0x0][0x5a0] ;  /* 0x00016800ff0c7b82 */ /* 0x000ee40000000a00 */
[----:B---3--:R-:W3:Y:S02]  /*10d0*/  LDG.E.64 R12, desc[UR16][R12.64] ;  /* 0x000000100c0c7981 */ /* 0x008ee4000c1e1b00 */
[----:B---3--:R-:W-:-:S04]  /*10e0*/  ISETP.NE.U32.AND P0, PT, R12, RZ, PT ;  /* 0x000000ff0c00720c */ /* 0x008fc80003f05070 */
[----:B------:R-:W-:-:S13]  /*10f0*/  ISETP.NE.AND.EX P0, PT, R13, RZ, PT, P0 ;  /* 0x000000ff0d00720c */ /* 0x000fda0003f05300 */
[----:B------:R-:W-:Y:S05]  /*1100*/  @!P0 BRA `(.L_x_14) ;  /* 0x0000000000088947 */ /* 0x000fea0003800000 */
[----:B01----:R0:W5:Y:S01]  /*1110*/  LD.E R9, desc[UR16][R12.64] ;  /* 0x000000100c097980 */ /* 0x003162000c101900 */
[----:B------:R-:W-:Y:S05]  /*1120*/  BRA `(.L_x_15) ;  /* 0x0000000000207947 */ /* 0x000fea0003800000 */
.L_x_14:
[----:B------:R-:W-:Y:S02]  /*1130*/  ULDC.64 UR4, c[0x0][0x590] ;  /* 0x0001640000047ab9 */ /* 0x000fe40000000a00 */
[----:B------:R-:W-:-:S04]  /*1140*/  ISETP.NE.U32.AND P0, PT, RZ, UR4, PT ;  /* 0x00000004ff007c0c */ /* 0x000fc8000bf05070 */
[----:B------:R-:W-:-:S13]  /*1150*/  ISETP.NE.AND.EX P0, PT, RZ, UR5, PT, P0 ;  /* 0x00000005ff007c0c */ /* 0x000fda000bf05300 */
[----:B------:R-:W-:Y:S05]  /*1160*/  @!P0 BRA `(.L_x_16) ;  /* 0x00000000000c8947 */ /* 0x000fea0003800000 */
[----:B------:R-:W0:Y:S02]  /*1170*/  LDC.64 R12, c[0x0][0x590] ;  /* 0x00016400ff0c7b82 */ /* 0x000e240000000a00 */
[----:B01----:R1:W5:Y:S01]  /*1180*/  LDG.E R9, desc[UR16][R12.64] ;  /* 0x000000100c097981 */ /* 0x003362000c1e1900 */
[----:B------:R-:W-:Y:S05]  /*1190*/  BRA `(.L_x_15) ;  /* 0x0000000000047947 */ /* 0x000fea0003800000 */
.L_x_16:
[----:B01----:R-:W3:Y:S02]  /*11a0*/  LDC R9, c[0x0][0x584] ;  /* 0x00016100ff097b82 */ /* 0x003ee40000000800 */
.L_x_15:
[----:B------:R-:W-:-:S13]  /*11b0*/  LOP3.LUT P0, RZ, R14, 0xff, RZ, 0xc0, !PT ;  /* 0x000000ff0eff7812 */ /* 0x000fda000780c0ff */
[----:B------:R-:W-:Y:S05]  /*11c0*/  @!P0 EXIT ;  /* 0x000000000000894d */ /* 0x000fea0003800000 */
[----:B------:R-:W-:Y:S01]  /*11d0*/  ULDC UR4, c[0x0][0x28c] ;  /* 0x0000a30000047ab9 */ /* 0x000fe20000000800 */
[----:B------:R-:W-:Y:S01]  /*11e0*/  LOP3.LUT R142, R4, 0x1, RZ, 0xfc, !PT ;  /* 0x00000001048e7812 */ /* 0x000fe200078efcff */
[----:B------:R-:W-:-:S04]  /*11f0*/  UIADD3 UR4, UR4, 0x7f, URZ ;  /* 0x0000007f04047890 */ /* 0x000fc8000fffe03f */
[----:B------:R-:W-:-:S04]  /*1200*/  USHF.R.S32.HI UR5, URZ, 0x1f, UR4 ;  /* 0x0000001f3f057899 */ /* 0x000fc80008011404 */
[----:B------:R-:W-:-:S03]  /*1210*/  ULEA.HI UR5, UR5, UR4, URZ, 0x7 ;  /* 0x0000000405057291 */ /* 0x000fc6000f8f383f */
[----:B------:R-:W-:Y:S01]  /*1220*/  UMOV UR4, URZ ;  /* 0x0000003f00047c82 */ /* 0x000fe20008000000 */
[----:B------:R-:W-:-:S03]  /*1230*/  USHF.R.S32.HI UR9, URZ, 0x7, UR5 ;  /* 0x000000073f097899 */ /* 0x000fc60008011405 */
[----:B------:R-:W-:-:S09]  /*1240*/  UMOV UR5, URZ ;  /* 0x0000003f00057c82 */ /* 0x000fd20008000000 */
.L_x_171:
[----:B01----:R-:W-:Y:S01]  /*1250*/  LOP3.LUT R12, R0, 0x80, RZ, 0xc0, !PT ;  /* 0x00000080000c7812 */ /* 0x003fe200078ec0ff */
[----:B------:R-:W0:Y:S01]  /*1260*/  S2UR UR13, SR_CgaCtaId ;  /* 0x00000000000d79c3 */ /* 0x000e220000008800 */
[----:B------:R-:W-:Y:S01]  /*1270*/  UMOV UR12, 0x400 ;  /* 0x00000400000c7882 */ /* 0x000fe20000000000 */
[----:B------:R-:W-:Y:S01]  /*1280*/  UMOV UR6, URZ ;  /* 0x0000003f00067c82 */ /* 0x000fe20008000000 */
[----:B------:R-:W-:Y:S01]  /*1290*/  SHF.R.U32.HI R12, RZ, 0x7, R12 ;  /* 0x00000007ff0c7819 */ /* 0x000fe2000001160c */
[----:B------:R-:W-:Y:S01]  /*12a0*/  UMOV UR7, URZ ;  /* 0x0000003f00077c82 */ /* 0x000fe20008000000 */
[----:B------:R-:W-:Y:S01]  /*12b0*/  UMOV UR18, UR5 ;  /* 0x0000000500127c82 */ /* 0x000fe20008000000 */
[----:B------:R-:W-:Y:S02]  /*12c0*/  CS2R R16, SRZ ;  /* 0x0000000000107805 */ /* 0x000fe4000001ff00 */
[----:B------:R-:W-:Y:S01]  /*12d0*/  CS2R R14, SRZ ;  /* 0x00000000000e7805 */ /* 0x000fe2000001ff00 */
[----:B------:R-:W1:Y:S01]  /*12e0*/  LDC R13, c[0x0][0x28c] ;  /* 0x0000a300ff0d7b82 */ /* 0x000e620000000800 */
[----:B------:R-:W4:Y:S01]  /*12f0*/  SHFL.IDX PT, R12, R12, RZ, 0x1f ;  /* 0x00001fff0c0c7589 */ /* 0x000f2200000e0000 */
[----:B------:R-:W-:-:S02]  /*1300*/  CS2R R18, SRZ ;  /* 0x0000000000127805 */ /* 0x000fc4000001ff00 */
[----:B------:R-:W-:Y:S02]  /*1310*/  CS2R R20, SRZ ;  /* 0x0000000000147805 */ /* 0x000fe4000001ff00 */
[----:B------:R-:W-:Y:S02]  /*1320*/  CS2R R22, SRZ ;  /* 0x0000000000167805 */ /* 0x000fe4000001ff00 */
[----:B------:R-:W-:Y:S02]  /*1330*/  CS2R R88, SRZ ;  /* 0x0000000000587805 */ /* 0x000fe4000001ff00 */
[----:B------:R-:W-:Y:S02]  /*1340*/  CS2R R90, SRZ ;  /* 0x00000000005a7805 */ /* 0x000fe4000001ff00 */
[----:B------:R-:W-:Y:S02]  /*1350*/  CS2R R94, SRZ ;  /* 0x00000000005e7805 */ /* 0x000fe4000001ff00 */
        /* <DEDUP_REMOVED lines=16> */
[----:B-1----:R-:W-:Y:S02]  /*1460*/  ISETP.GE.AND P0, PT, R13, 0x1, PT ;  /* 0x000000010d00780c */ /* 0x002fe40003f06270 */
[----:B------:R-:W-:Y:S02]  /*1470*/  CS2R R126, SRZ ;  /* 0x00000000007e7805 */ /* 0x000fe4000001ff00 */
[----:B----4-:R-:W-:-:S02]  /*1480*/  R2UR UR8, R12 ;  /* 0x000000000c0872ca */ /* 0x010fc400000e0000 */
[----:B------:R-:W-:Y:S02]  /*1490*/  CS2R R128, SRZ ;  /* 0x0000000000807805 */ /* 0x000fe4000001ff00 */
[----:B------:R-:W-:Y:S02]  /*14a0*/  CS2R R130, SRZ ;  /* 0x0000000000827805 */ /* 0x000fe4000001ff00 */
[----:B------:R-:W-:Y:S02]  /*14b0*/  CS2R R132, SRZ ;  /* 0x0000000000847805 */ /* 0x000fe4000001ff00 */
[----:B------:R-:W-:Y:S02]  /*14c0*/  CS2R R134, SRZ ;  /* 0x0000000000867805 */ /* 0x000fe4000001ff00 */
[----:B------:R-:W-:Y:S02]  /*14d0*/  CS2R R136, SRZ ;  /* 0x0000000000887805 */ /* 0x000fe4000001ff00 */
[----:B------:R-:W-:Y:S01]  /*14e0*/  CS2R R138, SRZ ;  /* 0x00000000008a7805 */ /* 0x000fe2000001ff00 */
[----:B------:R-:W-:Y:S01]  /*14f0*/  IMAD.MOV.U32 R141, RZ, RZ, RZ ;  /* 0x000000ffff8d7224 */ /* 0x000fe200078e00ff */
[----:B------:R-:W-:Y:S01]  /*1500*/  CS2R R24, SRZ ;  /* 0x0000000000187805 */ /* 0x000fe2000001ff00 */
[----:B------:R-:W-:Y:S01]  /*1510*/  IMAD.MOV.U32 R143, RZ, RZ, RZ ;  /* 0x000000ffff8f7224 */ /* 0x000fe200078e00ff */
[----:B---3--:R-:W-:Y:S01]  /*1520*/  CS2R R26, SRZ ;  /* 0x00000000001a7805 */ /* 0x008fe2000001ff00 */
[----:B------:R-:W-:Y:S01]  /*1530*/  IMAD.U32 R144, RZ, RZ, UR4 ;  /* 0x00000004ff907e24 */ /* 0x000fe2000f8e00ff */
[----:B------:R-:W-:Y:S01]  /*1540*/  CS2R R28, SRZ ;  /* 0x00000000001c7805 */ /* 0x000fe2000001ff00 */
[----:B------:R-:W-:Y:S01]  /*1550*/  ULEA.HI UR10, UR8, UR8, URZ, 0x1 ;  /* 0x00000008080a7291 */ /* 0x000fe2000f8f083f */
[----:B------:R-:W-:-:S02]  /*1560*/  CS2R R30, SRZ ;  /* 0x00000000001e7805 */ /* 0x000fc4000001ff00 */
[----:B------:R-:W-:Y:S02]  /*1570*/  CS2R R32, SRZ ;  /* 0x0000000000207805 */ /* 0x000fe4000001ff00 */
[----:B------:R-:W-:Y:S01]  /*1580*/  CS2R R34, SRZ ;  /* 0x0000000000227805 */ /* 0x000fe2000001ff00 */
[----:B------:R-:W-:Y:S01]  /*1590*/  ULOP3.LUT UR11, UR10, 0x7fffe, URZ, 0xc0, !UPT ;  /* 0x0007fffe0a0b7892 */ /* 0x000fe2000f8ec03f */
[----:B------:R-:W-:Y:S01]  /*15a0*/  CS2R R36, SRZ ;  /* 0x0000000000247805 */ /* 0x000fe2000001ff00 */
[----:B0-----:R-:W-:Y:S01]  /*15b0*/  ULEA UR10, UR13, UR12, 0x18 ;  /* 0x0000000c0d0a7291 */ /* 0x001fe2000f8ec03f */
[----:B------:R-:W-:Y:S01]  /*15c0*/  CS2R R38, SRZ ;  /* 0x0000000000267805 */ /* 0x000fe2000001ff00 */
[----:B------:R-:W-:Y:S01]  /*15d0*/  UIADD3 UR11, UR8, -UR11, URZ ;  /* 0x8000000b080b7290 */ /* 0x000fe2000fffe03f */
[----:B------:R-:W-:Y:S02]  /*15e0*/  CS2R R40, SRZ ;  /* 0x0000000000287805 */ /* 0x000fe4000001ff00 */
[----:B------:R-:W-:Y:S01]  /*15f0*/  CS2R R42, SRZ ;  /* 0x00000000002a7805 */ /* 0x000fe2000001ff00 */
[----:B------:R-:W-:Y:S01]  /*1600*/  UMOV UR8, URZ ;  /* 0x0000003f00087c82 */ /* 0x000fe20008000000 */
[----:B------:R-:W-:Y:S01]  /*1610*/  ULEA UR11, UR11, UR10, 0xd ;  /* 0x0000000a0b0b7291 */ /* 0x000fe2000f8e683f */
[----:B------:R-:W-:-:S02]  /*1620*/  CS2R R44, SRZ ;  /* 0x00000000002c7805 */ /* 0x000fc4000001ff00 */
[----:B------:R-:W-:Y:S02]  /*1630*/  CS2R R46, SRZ ;  /* 0x00000000002e7805 */ /* 0x000fe4000001ff00 */
[----:B------:R-:W-:Y:S01]  /*1640*/  CS2R R48, SRZ ;  /* 0x0000000000307805 */ /* 0x000fe2000001ff00 */
[----:B------:R-:W-:Y:S01]  /*1650*/  UIADD3 UR11, UR11, 0x180, URZ ;  /* 0x000001800b0b7890 */ /* 0x000fe2000fffe03f */
[----:B------:R-:W-:Y:S02]  /*1660*/  CS2R R50, SRZ ;  /* 0x0000000000327805 */ /* 0x000fe4000001ff00 */
[----:B------:R-:W-:Y:S02]  /*1670*/  CS2R R52, SRZ ;  /* 0x0000000000347805 */ /* 0x000fe4000001ff00 */
[----:B------:R-:W-:Y:S01]  /*1680*/  CS2R R54, SRZ ;  /* 0x0000000000367805 */ /* 0x000fe2000001ff00 */
[----:B------:R-:W-:Y:S01]  /*1690*/  USHF.R.U32.HI UR11, URZ, 0x4, UR11 ;  /* 0x000000043f0b7899 */ /* 0x000fe2000801160b */
[----:B------:R-:W-:-:S02]  /*16a0*/  CS2R R56, SRZ ;  /* 0x0000000000387805 */ /* 0x000fc4000001ff00 */
[----:B------:R-:W-:Y:S02]  /*16b0*/  CS2R R58, SRZ ;  /* 0x00000000003a7805 */ /* 0x000fe4000001ff00 */
[----:B------:R-:W-:Y:S01]  /*16c0*/  CS2R R60, SRZ ;  /* 0x00000000003c7805 */ /* 0x000fe2000001ff00 */
[----:B------:R-:W-:Y:S01]  /*16d0*/  ULOP3.LUT UR11, UR11, 0x3fff, URZ, 0xc0, !UPT ;  /* 0x00003fff0b0b7892 */ /* 0x000fe2000f8ec03f */
        /* <DEDUP_REMOVED lines=12> */
[----:B------:R-:W-:Y:S01]  /*17a0*/  CS2R R86, SRZ ;  /* 0x0000000000567805 */ /* 0x000fe2000001ff00 */
[----:B------:R-:W-:Y:S06]  /*17b0*/  @!P0 BRA `(.L_x_17) ;  /* 0x0000000800608947 */ /* 0x000fec0003800000 */
[----:B------:R-:W-:-:S13]  /*17c0*/  ISETP.NE.AND P1, PT, R142, 0x3, PT ;  /* 0x000000038e00780c */ /* 0x000fda0003f25270 */
[----:B------:R-:W-:Y:S05]  /*17d0*/  @!P1 BRA `(.L_x_18) ;  /* 0x0000000000049947 */ /* 0x000fea0003800000 */
[----:B------:R-:W-:Y:S01]  /*17e0*/  BPT.TRAP 0x1 ;  /* 0x000000040000795c */ /* 0x000fe20000300000 */
.L_x_18:
[----:B------:R-:W-:Y:S01]  /*17f0*/  ULEA UR6, UR5, UR10, 0x3 ;  /* 0x0000000a05067291 */ /* 0x000fe2000f8e183f */
[----:B------:R-:W-:-:S05]  /*1800*/  IMAD.U32 R12, RZ, RZ, UR4 ;  /* 0x00000004ff0c7e24 */ /* 0x000fca000f8e00ff */
[----:B------:R-:W-:-:S04]  /*1810*/  SHF.L.U32 R12, R12, 0x1f, RZ ;  /* 0x0000001f0c0c7819 */ /* 0x000fc800000006ff */
[----:B------:R0:W1:Y:S01]  /*1820*/  SYNCS.PHASECHK.TRANS64.TRYWAIT P0, [UR6], R12 ;  /* 0x0000000cff0075a7 */ /* 0x0000620008000146 */
[----:B------:R-:W-:Y:S05]  /*1830*/  @!P1 BRA `(.L_x_19) ;  /* 0x0000000000049947 */ /* 0x000fea0003800000 */
[----:B------:R-:W-:Y:S01]  /*1840*/  BPT.TRAP 0x1 ;  /* 0x000000040000795c */ /* 0x000fe20000300000 */
.L_x_19:
[----:B-1----:R-:W-:Y:S05]  /*1850*/  @P0 BRA `(.L_x_20) ;  /* 0x0000000000080947 */ /* 0x002fea0003800000 */
[----:B------:R-:W1:Y:S02]  /*1860*/  SYNCS.PHASECHK.TRANS64.TRYWAIT P0, [UR6], R12 ;  /* 0x0000000cff0075a7 */ /* 0x000e640008000146 */
[----:B-1----:R-:W-:Y:S05]  /*1870*/  @!P0 BRA `(.L_x_21) ;  /* 0x0000008000208947 */ /* 0x002fea0003800000 */
.L_x_20:
[----:B------:R-:W-:Y:S01]  /*1880*/  UIADD3 UR6, UR10, 0x1c180, URZ ;  /* 0x0001c1800a067890 */ /* 0x000fe2000fffe03f */
[----:B------:R-:W-:Y:S01]  /*1890*/  WARPGROUP.ARRIVE ;  /* 0x00000000000079c5 */ /* 0x000fe20000000000 */
[----:B------:R-:W-:Y:S01]  /*18a0*/  ULOP3.LUT UR8, UR11, 0x10000, URZ, 0xfc, !UPT ;  /* 0x000100000b087892 */ /* 0x000fe2000f8efc3f */
[----:B------:R-:W-:Y:S01]  /*18b0*/  CS2R R16, SRZ ;  /* 0x0000000000107805 */ /* 0x000fe2000001ff00 */
[----:B------:R-:W-:Y:S01]  /*18c0*/  USHF.R.U32.HI UR6, URZ, 0x4, UR6 ;  /* 0x000000043f067899 */ /* 0x000fe20008011606 */
[----:B------:R-:W-:Y:S01]  /*18d0*/  CS2R R14, SRZ ;  /* 0x00000000000e7805 */ /* 0x000fe2000001ff00 */
[----:B------:R-:W-:Y:S01]  /*18e0*/  UMOV UR13, 0x40000040 ;  /* 0x40000040000d7882 */ /* 0x000fe20000000000 */
[----:B------:R-:W-:Y:S01]  /*18f0*/  UMOV UR15, 0x40000040 ;  /* 0x40000040000f7882 */ /* 0x000fe20000000000 */
[----:B------:R-:W-:Y:S01]  /*1900*/  ULOP3.LUT UR6, UR6, 0x3fff, URZ, 0xc0, !UPT ;  /* 0x00003fff06067892 */ /* 0x000fe2000f8ec03f */
[----:B------:R-:W-:Y:S02]  /*1910*/  CS2R R18, SRZ ;  /* 0x0000000000127805 */ /* 0x000fe4000001ff00 */
[----:B------:R-:W-:-:S02]  /*1920*/  CS2R R20, SRZ ;  /* 0x0000000000147805 */ /* 0x000fc4000001ff00 */
[----:B------:R-:W-:Y:S01]  /*1930*/  CS2R R22, SRZ ;  /* 0x0000000000167805 */ /* 0x000fe2000001ff00 */
[----:B------:R-:W-:Y:S01]  /*1940*/  ULOP3.LUT UR7, UR6, 0x10000, URZ, 0xfc, !UPT ;  /* 0x0001000006077892 */ /* 0x000fe2000f8efc3f */
[----:B------:R-:W-:Y:S01]  /*1950*/  CS2R R88, SRZ ;  /* 0x0000000000587805 */ /* 0x000fe2000001ff00 */
[----:B------:R-:W-:Y:S01]  /*1960*/  ULEA UR6, UR5, UR8, 0xa ;  /* 0x0000000805067291 */ /* 0x000fe2000f8e503f */
[----:B------:R-:W-:Y:S01]  /*1970*/  CS2R R90, SRZ ;  /* 0x00000000005a7805 */ /* 0x000fe2000001ff00 */
[----:B------:R-:W-:Y:S01]  /*1980*/  ULEA UR7, UR5, UR7, 0xa ;  /* 0x0000000705077291 */ /* 0x000fe2000f8e503f */
[----:B------:R-:W-:Y:S02]  /*1990*/  CS2R R94, SRZ ;  /* 0x00000000005e7805 */ /* 0x000fe4000001ff00 */
[----:B------:R-:W-:Y:S02]  /*19a0*/  CS2R R92, SRZ ;  /* 0x00000000005c7805 */ /* 0x000fe4000001ff00 */
[----:B------:R-:W-:-:S02]  /*19b0*/  CS2R R96, SRZ ;  /* 0x0000000000607805 */ /* 0x000fc4000001ff00 */
[----:B------:R-:W-:Y:S01]  /*19c0*/  CS2R R98, SRZ ;  /* 0x0000000000627805 */ /* 0x000fe2000001ff00 */
[----:B------:R-:W-:Y:S01]  /*19d0*/  UMOV UR12, UR6 ;  /* 0x00000006000c7c82 */ /* 0x000fe20008000000 */
[----:B------:R-:W-:Y:S01]  /*19e0*/  CS2R R100, SRZ ;  /* 0x0000000000647805 */ /* 0x000fe2000001ff00 */
[----:B------:R-:W-:Y:S01]  /*19f0*/  UMOV UR14, UR7 ;  /* 0x00000007000e7c82 */ /* 0x000fe20008000000 */
[----:B------:R-:W-:Y:S01]  /*1a00*/  CS2R R102, SRZ ;  /* 0x0000000000667805 */ /* 0x000fe2000001ff00 */
[----:B------:R-:W-:Y:S01]  /*1a10*/  QGMMA.64x128x32.F32.E5M2.E5M2 R24, gdesc[UR12], RZ, !UPT ;  /* 0x01e000000c1879f3 */ /* 0x000fe2000c7038ff */
[----:B------:R-:W-:Y:S01]  /*1a20*/  UIADD3 UR12, UR6, 0x2, URZ ;  /* 0x00000002060c7890 */ /* 0x000fe2000fffe03f */
[----:B------:R-:W-:Y:S01]  /*1a30*/  CS2R R104, SRZ ;  /* 0x0000000000687805 */ /* 0x000fe2000001ff00 */
[----:B------:R-:W-:Y:S01]  /*1a40*/  UIADD3 UR14, UR7, 0x2, URZ ;  /* 0x00000002070e7890 */ /* 0x000fe2000fffe03f */
[----:B------:R-:W-:Y:S01]  /*1a50*/  CS2R R106, SRZ ;  /* 0x00000000006a7805 */ /* 0x000fe2000001ff00 */
[----:B------:R-:W-:Y:S01]  /*1a60*/  UMOV UR13, 0x40000040 ;  /* 0x40000040000d7882 */ /* 0x000fe20000000000 */
[----:B------:R-:W-:Y:S01]  /*1a70*/  UMOV UR15, 0x40000040 ;  /* 0x40000040000f7882 */ /* 0x000fe20000000000 */
        /* <DEDUP_REMOVED lines=16> */
[----:B------:R-:W-:Y:S02]  /*1b80*/  IMAD.MOV.U32 R141, RZ, RZ, RZ ;  /* 0x000000ffff8d7224 */ /* 0x000fe400078e00ff */
[----:B------:R-:W-:Y:S01]  /*1b90*/  IMAD.MOV.U32 R143, RZ, RZ, RZ ;  /* 0x000000ffff8f7224 */ /* 0x000fe200078e00ff */
[----:B------:R-:W-:Y:S01]  /*1ba0*/  QGMMA.64x128x32.F32.E5M2.E5M2 R24, gdesc[UR12], R24 ;  /* 0x01e000000c1879f3 */ /* 0x000fe20008703818 */
[----:B------:R-:W-:Y:S02]  /*1bb0*/  UIADD3 UR12, UR6, 0x4, URZ ;  /* 0x00000004060c7890 */ /* 0x000fe4000fffe03f */
[----:B------:R-:W-:Y:S01]  /*1bc0*/  UIADD3 UR14, UR7, 0x4, URZ ;  /* 0x00000004070e7890 */ /* 0x000fe2000fffe03f */
[----:B------:R-:W-:Y:S01]  /*1bd0*/  UMOV UR13, 0x40000040 ;  /* 0x40000040000d7882 */ /* 0x000fe20000000000 */
[----:B------:R-:W-:-:S07]  /*1be0*/  UMOV UR15, 0x40000040 ;  /* 0x40000040000f7882 */ /* 0x000fce0000000000 */
[----:B------:R-:W-:Y:S01]  /*1bf0*/  QGMMA.64x128x32.F32.E5M2.E5M2 R24, gdesc[UR12], R24 ;  /* 0x01e000000c1879f3 */ /* 0x000fe20008703818 */
[----:B------:R-:W-:Y:S02]  /*1c00*/  UIADD3 UR14, UR7, 0x6, URZ ;  /* 0x00000006070e7890 */ /* 0x000fe4000fffe03f */
[----:B------:R-:W-:Y:S01]  /*1c10*/  UIADD3 UR12, UR6, 0x6, URZ ;  /* 0x00000006060c7890 */ /* 0x000fe2000fffe03f */
[----:B------:R-:W-:Y:S01]  /*1c20*/  ULDC UR7, c[0x0][0x50c] ;  /* 0x0001430000077ab9 */ /* 0x000fe20000000800 */
[----:B------:R-:W-:Y:S01]  /*1c30*/  UMOV UR13, 0x40000040 ;  /* 0x40000040000d7882 */ /* 0x000fe20000000000 */
[----:B------:R-:W-:Y:S01]  /*1c40*/  UISETP.NE.AND UP0, UPT, UR7, 0x4, UPT ;  /* 0x000000040700788c */ /* 0x000fe2000bf05270 */
[----:B------:R-:W-:Y:S01]  /*1c50*/  UMOV UR15, 0x40000040 ;  /* 0x40000040000f7882 */ /* 0x000fe20000000000 */
[----:B------:R-:W-:Y:S02]  /*1c60*/  UMOV UR6, 0x4 ;  /* 0x0000000400067882 */ /* 0x000fe40000000000 */
[----:B------:R-:W-:-:S06]  /*1c70*/  USEL UR7, URZ, 0x1, UP0 ;  /* 0x000000013f077887 */ /* 0x000fcc0008000000 */
[----:B------:R-:W-:Y:S01]  /*1c80*/  ISETP.NE.AND P0, PT, RZ, UR7, PT ;  /* 0x00000007ff007c0c */ /* 0x000fe2000bf05270 */
[----:B------:R-:W-:-:S12]  /*1c90*/  QGMMA.64x128x32.F32.E5M2.E5M2 R24, gdesc[UR12], R24, gsb0 ;  /* 0x01e000000c1879f3 */ /* 0x000fd80008003818 */
[----:B------:R-:W-:Y:S05]  /*1ca0*/  @!P0 BRA `(.L_x_22) ;  /* 0x0000000400088947 */ /* 0x000fea0003800000 */
[----:B------:R-:W-:Y:S02]  /*1cb0*/  WARPGROUP.DEPBAR.LE gsb0, 0x0 ;  /* 0x00008000000079c5 */ /* 0x000fe40000010000 */
[----:B------:R-:W-:-:S01]  /*1cc0*/  FADD R143, RZ, R24 ;  /* 0x00000018ff8f7221 */ /* 0x000fc20000000000 */
[----:B------:R-:W-:Y:S01]  /*1cd0*/  FADD R138, RZ, R25 ;  /* 0x00000019ff8a7221 */ /* 0x000fe20000000000 */
        /* <DEDUP_REMOVED lines=62> */
[----:B------:R-:W-:-:S06]  /*20c0*/  UMOV UR6, URZ ;  /* 0x0000003f00067c82 */ /* 0x000fcc0008000000 */
.L_x_22:
[----:B------:R-:W-:-:S04]  /*20d0*/  UIADD3 UR18, UR5, 0x1, URZ ;  /* 0x0000000105127890 */ /* 0x000fc8000fffe03f */
[----:B------:R-:W-:-:S04]  /*20e0*/  UISETP.NE.AND UP0, UPT, UR18, 0x7, UPT ;  /* 0x000000071200788c */ /* 0x000fc8000bf05270 */
[----:B------:R-:W-:Y:S02]  /*20f0*/  USEL UR8, URZ, 0x1, UP0 ;  /* 0x000000013f087887 */ /* 0x000fe40008000000 */
[----:B------:R-:W-:Y:S02]  /*2100*/  USEL UR18, UR18, URZ, UP0 ;  /* 0x0000003f12127287 */ /* 0x000fe40008000000 */
[----:B------:R-:W-:-:S06]  /*2110*/  ULOP3.LUT UR8, UR4, UR8, URZ, 0x3c, !UPT ;  /* 0x0000000804087292 */ /* 0x000fcc000f8e3c3f */
[----:B------:R-:W-:Y:S01]  /*2120*/  IMAD.U32 R144, RZ, RZ, UR8 ;  /* 0x00000008ff907e24 */ /* 0x000fe2000f8e00ff */
[----:B------:R-:W-:-:S06]  /*2130*/  UMOV UR8, 0x1 ;  /* 0x0000000100087882 */ /* 0x000fcc0000000000 */
.L_x_17:
[----:B------:R-:W-:-:S04]  /*2140*/  UISETP.LT.AND UP0, UPT, UR9, 0x1, UPT ;  /* 0x000000010900788c */ /* 0x000fc8000bf01270 */
[----:B------:R-:W-:-:S04]  /*2150*/  USEL UR12, UR9, 0x1, UP0 ;  /* 0x00000001090c7887 */ /* 0x000fc80008000000 */
[----:B------:R-:W-:-:S04]  /*2160*/  UIADD3 UR12, UR9, -UR12, URZ ;  /* 0x8000000c090c7290 */ /* 0x000fc8000fffe03f */
[----:B------:R-:W-:-:S06]  /*2170*/  UISETP.GE.AND UP0, UPT, UR12, 0x1, UPT ;  /* 0x000000010c00788c */ /* 0x000fcc000bf06270 */
[----:B------:R-:W-:-:S13]  /*2180*/  PLOP3.LUT P0, PT, PT, PT, UP0, 0x80, 0x0 ;  /* 0x000000000000781c */ /* 0x000fda0003f0f008 */
[----:B------:R-:W-:Y:S05]  /*2190*/  @!P0 BRA `(.L_x_23) ;  /* 0x0000000800388947 */ /* 0x000fea0003800000 */
[----:B01----:R-:W-:Y:S01]  /*21a0*/  IMAD.U32 R12, RZ, RZ, UR12 ;  /* 0x0000000cff0c7e24 */ /* 0x003fe2000f8e00ff */
[----:B------:R-:W-:Y:S01]  /*21b0*/  ULDC UR19, c[0x0][0x50c] ;  /* 0x0001430000137ab9 */ /* 0x000fe20000000800 */
[----:B------:R-:W-:-:S07]  /*21c0*/  IMAD.U32 R13, RZ, RZ, UR5 ;  /* 0x00000005ff0d7e24 */ /* 0x000fce000f8e00ff */
.L_x_31:
[----:B------:R-:W-:-:S13]  /*21d0*/  ISETP.NE.AND P1, PT, R142, 0x3, PT ;  /* 0x000000038e00780c */ /* 0x000fda0003f25270 */
[----:B------:R-:W-:Y:S05]  /*21e0*/  @!P1 BRA `(.L_x_24) ;  /* 0x0000000000049947 */ /* 0x000fea0003800000 */
[----:B------:R-:W-:Y:S01]  /*21f0*/  BPT.TRAP 0x1 ;  /* 0x000000040000795c */ /* 0x000fe20000300000 */
.L_x_24:
[----:B------:R-:W0:Y:S01]  /*2200*/  S2UR UR12, SR_CgaCtaId ;  /* 0x00000000000c79c3 */ /* 0x000e220000008800 */
[----:B------:R-:W-:Y:S01]  /*2210*/  UMOV UR10, 0x400 ;  /* 0x00000400000a7882 */ /* 0x000fe20000000000 */
[----:B------:R-:W-:Y:S01]  /*2220*/  SHF.L.U32 R140, R144, 0x1f, RZ ;  /* 0x0000001f908c7819 */ /* 0x000fe200000006ff */
[----:B0-----:R-:W-:-:S04]  /*2230*/  ULEA UR10, UR12, UR10, 0x18 ;  /* 0x0000000a0c0a7291 */ /* 0x001fc8000f8ec03f */
[----:B------:R-:W-:-:S09]  /*2240*/  ULEA UR12, UR18, UR10, 0x3 ;  /* 0x0000000a120c7291 */ /* 0x000fd2000f8e183f */
[----:B------:R0:W1:Y:S01]  /*2250*/  SYNCS.PHASECHK.TRANS64.TRYWAIT P0, [UR12], R140 ;  /* 0x0000008cff0075a7 */ /* 0x000062000800014c */
[----:B------:R-:W-:Y:S05]  /*2260*/  @!P1 BRA `(.L_x_25) ;  /* 0x0000000000049947 */ /* 0x000fea0003800000 */
[----:B------:R-:W-:Y:S01]  /*2270*/  BPT.TRAP 0x1 ;  /* 0x000000040000795c */ /* 0x000fe20000300000 */
.L_x_25:
[----:B-1----:R-:W-:Y:S05]  /*2280*/  @P0 BRA `(.L_x_26) ;  /* 0x0000000000080947 */ /* 0x002fea0003800000 */
[----:B------:R-:W1:Y:S02]  /*2290*/  SYNCS.PHASECHK.TRANS64.TRYWAIT P0, [UR12], R140 ;  /* 0x0000008cff0075a7 */ /* 0x000e64000800014c */
[----:B-1----:R-:W-:Y:S05]  /*22a0*/  @!P0 BRA `(.L_x_27) ;  /* 0x0000007400ac8947 */ /* 0x002fea0003800000 */
.L_x_26:
[----:B------:R-:W-:Y:S01]  /*22b0*/  UIADD3 UR12, UR10, 0x1c180, URZ ;  /* 0x0001c1800a0c7890 */ /* 0x000fe2000fffe03f */
[----:B------:R-:W-:Y:S01]  /*22c0*/  WARPGROUP.ARRIVE ;  /* 0x00000000000079c5 */ /* 0x000fe20000000000 */
[----:B------:R-:W-:Y:S02]  /*22d0*/  UISETP.NE.AND UP0, UPT, UR7, URZ, UPT ;  /* 0x0000003f0700728c */ /* 0x000fe4000bf05270 */
[----:B------:R-:W-:Y:S02]  /*22e0*/  USHF.R.U32.HI UR12, URZ, 0x4, UR12 ;  /* 0x000000043f0c7899 */ /* 0x000fe4000801160c */
[----:B------:R-:W-:Y:S02]  /*22f0*/  USEL UR8, UR8, URZ, !UP0 ;  /* 0x0000003f08087287 */ /* 0x000fe4000c000000 */
[----:B------:R-:W-:Y:S02]  /*2300*/  ULOP3.LUT UR12, UR12, 0x3fff, URZ, 0xc0, !UPT ;  /* 0x00003fff0c0c7892 */ /* 0x000fe4000f8ec03f */
[----:B------:R-:W-:-:S02]  /*2310*/  UISETP.NE.U32.AND UP0, UPT, UR8, URZ, UPT ;  /* 0x0000003f0800728c */ /* 0x000fc4000bf05070 */
[----:B------:R-:W-:Y:S02]  /*2320*/  ULOP3.LUT UR7, UR11, 0x10000, URZ, 0xfc, !UPT ;  /* 0x000100000b077892 */ /* 0x000fe4000f8efc3f */
[----:B------:R-:W-:Y:S02]  /*2330*/  ULOP3.LUT UR8, UR12, 0x10000, URZ, 0xfc, !UPT ;  /* 0x000100000c087892 */ /* 0x000fe4000f8efc3f */
[----:B------:R-:W-:Y:S02]  /*2340*/  ULEA UR7, UR18, UR7, 0xa ;  /* 0x0000000712077291 */ /* 0x000fe4000f8e503f */
[----:B------:R-:W-:Y:S01]  /*2350*/  ULEA UR8, UR18, UR8, 0xa ;  /* 0x0000000812087291 */ /* 0x000fe2000f8e503f */
[----:B------:R-:W-:Y:S01]  /*2360*/  UMOV UR13, 0x40000040 ;  /* 0x40000040000d7882 */ /* 0x000fe20000000000 */
[----:B------:R-:W-:Y:S01]  /*2370*/  UMOV UR15, 0x40000040 ;  /* 0x40000040000f7882 */ /* 0x000fe20000000000 */
[----:B------:R-:W-:Y:S02]  /*2380*/  UIADD3 UR6, UR6, 0x4, URZ ;  /* 0x0000000406067890 */ /* 0x000fe4000fffe03f */
[----:B------:R-:W-:-:S02]  /*2390*/  UMOV UR12, UR7 ;  /* 0x00000007000c7c82 */ /* 0x000fc40008000000 */
[----:B------:R-:W-:Y:S02]  /*23a0*/  UMOV UR14, UR8 ;  /* 0x00000008000e7c82 */ /* 0x000fe40008000000 */
[----:B------:R-:W-:Y:S01]  /*23b0*/  QGMMA.64x128x32.F32.E5M2.E5M2 R24, gdesc[UR12], R24, UP0 ;  /* 0x01e000000c1879f3 */ /* 0x000fe2000bf03818 */
[----:B------:R-:W-:Y:S02]  /*23c0*/  UIADD3 UR12, UR7, 0x2, URZ ;  /* 0x00000002070c7890 */ /* 0x000fe4000fffe03f */
[----:B------:R-:W-:Y:S01]  /*23d0*/  UIADD3 UR14, UR8, 0x2, URZ ;  /* 0x00000002080e7890 */ /* 0x000fe2000fffe03f */
[----:B------:R-:W-:Y:S01]  /*23e0*/  UMOV UR13, 0x40000040 ;  /* 0x40000040000d7882 */ /* 0x000fe20000000000 */
[----:B------:R-:W-:Y:S01]  /*23f0*/  UMOV UR15, 0x40000040 ;  /* 0x40000040000f7882 */ /* 0x000fe20000000000 */
[----:B------:R-:W-:-:S06]  /*2400*/  UISETP.NE.AND UP0, UPT, UR6, UR19, UPT ;  /* 0x000000130600728c */ /* 0x000fcc000bf05270 */
        /* <DEDUP_REMOVED lines=8> */
[----:B------:R-:W-:Y:S01]  /*2490*/  UMOV UR13, 0x40000040 ;  /* 0x40000040000d7882 */ /* 0x000fe20000000000 */
[----:B------:R-:W-:Y:S01]  /*24a0*/  UMOV UR15, 0x40000040 ;  /* 0x40000040000f7882 */ /* 0x000fe20000000000 */
[----:B------:R-:W-:-:S06]  /*24b0*/  USEL UR7, URZ, 0x1, UP0 ;  /* 0x000000013f077887 */ /* 0x000fcc0008000000 */
[----:B------:R-:W-:Y:S01]  /*24c0*/  ISETP.NE.AND P0, PT, RZ, UR7, PT ;  /* 0x00000007ff007c0c */ /* 0x000fe2000bf05270 */
[----:B------:R-:W-:Y:S03]  /*24d0*/  QGMMA.64x128x32.F32.E5M2.E5M2 R24, gdesc[UR12], R24, gsb0 ;  /* 0x01e000000c1879f3 */ /* 0x000fe60008003818 */
[----:B------:R-:W-:-:S09]  /*24e0*/  WARPGROUP.DEPBAR.LE gsb0, 0x1 ;  /* 0x00008000000079c5 */ /* 0x000fd20000010100 */
[----:B------:R-:W-:Y:S05]  /*24f0*/  @!P0 BRA `(.L_x_28) ;  /* 0x0000000400088947 */ /* 0x000fea0003800000 */
[----:B------:R-:W-:Y:S02]  /*2500*/  WARPGROUP.DEPBAR.LE gsb0, 0x0 ;  /* 0x00008000000079c5 */ /* 0x000fe40000010000 */
[----:B------:R-:W-:-:S01]  /*2510*/  FADD R143, R24, R143 ;  /* 0x0000008f188f7221 */ /* 0x000fc20000000000 */
[----:B------:R-:W-:Y:S01]  /*2520*/  FADD R138, R25, R138 ;  /* 0x0000008a198a7221 */ /* 0x000fe20000000000 */
        /* <DEDUP_REMOVED lines=62> */
[----:B------:R-:W-:-:S06]  /*2910*/  UMOV UR6, URZ ;  /* 0x0000003f00067c82 */ /* 0x000fcc0008000000 */
.L_x_28:
[----:B------:R-:W-:Y:S05]  /*2920*/  @!P1 BRA `(.L_x_29) ;  /* 0x0000000000049947 */ /* 0x000fea0003800000 */
[----:B------:R-:W-:Y:S01]  /*2930*/  BPT.TRAP 0x1 ;  /* 0x000000040000795c */ /* 0x000fe20000300000 */
.L_x_29:
[----:B------:R-:W-:-:S13]  /*2940*/  ISETP.NE.AND P0, PT, R6, RZ, PT ;  /* 0x000000ff0600720c */ /* 0x000fda0003f05270 */
[----:B01----:R-:W-:-:S05]  /*2950*/  @P0 LEA R140, R13, UR10, 0x3 ;  /* 0x0000000a0d8c0c11 */ /* 0x003fca000f8e18ff */
[----:B------:R-:W-:-:S05]  /*2960*/  @P0 VIADD R140, R140, 0x38 ;  /* 0x000000388c8c0836 */ /* 0x000fca0000000000 */
[----:B------:R-:W-:-:S04]  /*2970*/  @P0 PRMT R140, R5, 0x654, R140 ;  /* 0x00000654058c0816 */ /* 0x000fc8000000008c */
[----:B------:R0:W-:Y:S01]  /*2980*/  @P0 SYNCS.ARRIVE.TRANS64.RED.A1T0 RZ, [R140+URZ], RZ ;  /* 0x000000ff8cff09a7 */ /* 0x0001e2000810043f */
[----:B------:R-:W-:-:S13]  /*2990*/  ISETP.GT.U32.AND P0, PT, R4, 0x1, PT ;  /* 0x000000010400780c */ /* 0x000fda0003f04070 */
[----:B0-----:R-:W-:Y:S05]  /*29a0*/  @P0 BRA `(.L_x_30) ;  /* 0x0000000000040947 */ /* 0x001fea0003800000 */
[----:B------:R-:W-:Y:S01]  /*29b0*/  BPT.TRAP 0x1 ;  /* 0x000000040000795c */ /* 0x000fe20000300000 */
.L_x_30:
[----:B------:R-:W-:Y:S01]  /*29c0*/  UIADD3 UR18, UR18, 0x1, URZ ;  /* 0x0000000112127890 */ /* 0x000fe2000fffe03f */
[C---:B------:R-:W-:Y:S01]  /*29d0*/  ISETP.GT.AND P1, PT, R12.reuse, 0x1, PT ;  /* 0x000000010c00780c */ /* 0x040fe20003f24270 */
[----:B------:R-:W-:Y:S02]  /*29e0*/  VIADD R13, R13, 0x1 ;  /* 0x000000010d0d7836 */ /* 0x000fe40000000000 */
[----:B------:R-:W-:Y:S01]  /*29f0*/  UISETP.NE.AND UP0, UPT, UR18, 0x7, UPT ;  /* 0x000000071200788c */ /* 0x000fe2000bf05270 */
[----:B------:R-:W-:Y:S02]  /*2a00*/  VIADD R12, R12, 0xffffffff ;  /* 0xffffffff0c0c7836 */ /* 0x000fe40000000000 */
[C---:B------:R-:W-:Y:S01]  /*2a10*/  ISETP.NE.AND P0, PT, R13.reuse, 0x7, PT ;  /* 0x000000070d00780c */ /* 0x040fe20003f05270 */
[----:B------:R-:W-:Y:S02]  /*2a20*/  USEL UR8, URZ, 0x1, UP0 ;  /* 0x000000013f087887 */ /* 0x000fe40008000000 */
[----:B------:R-:W-:Y:S01]  /*2a30*/  USEL UR18, UR18, URZ, UP0 ;  /* 0x0000003f12127287 */ /* 0x000fe20008000000 */
[----:B------:R-:W-:-:S03]  /*2a40*/  SEL R13, R13, RZ, P0 ;  /* 0x000000ff0d0d7207 */ /* 0x000fc60000000000 */
[----:B------:R-:W-:Y:S01]  /*2a50*/  LOP3.LUT R144, R144, UR8, RZ, 0x3c, !PT ;  /* 0x0000000890907c12 */ /* 0x000fe2000f8e3cff */
[----:B------:R-:W-:Y:S01]  /*2a60*/  UMOV UR8, 0x1 ;  /* 0x0000000100087882 */ /* 0x000fe20000000000 */
[----:B------:R-:W-:Y:S06]  /*2a70*/  @P1 BRA `(.L_x_31) ;  /* 0xfffffff400d41947 */ /* 0x000fec000383ffff */
.L_x_23:
[----:B------:R-:W-:Y:S01]  /*2a80*/  UISETP.NE.AND UP0, UPT, UR6, URZ, UPT ;  /* 0x0000003f0600728c */ /* 0x000fe2000bf05270 */
[----:B01----:R-:W0:Y:S03]  /*2a90*/  LDC R12, c[0x0][0x28c] ;  /* 0x0000a300ff0c7b82 */ /* 0x003e260000000800 */
[----:B------:R-:W-:-:S06]  /*2aa0*/  USEL UR6, URZ, 0x1, !UP0 ;  /* 0x000000013f067887 */ /* 0x000fcc000c000000 */
[----:B------:R-:W-:Y:S02]  /*2ab0*/  ISETP.NE.AND P0, PT, RZ, UR6, PT ;  /* 0x00000006ff007c0c */ /* 0x000fe4000bf05270 */
[----:B0-----:R-:W-:-:S11]  /*2ac0*/  ISETP.GE.AND P1, PT, R12, 0x1, PT ;  /* 0x000000010c00780c */ /* 0x001fd60003f26270 */
[----:B------:R-:W-:Y:S05]  /*2ad0*/  @!P0 BRA `(.L_x_32) ;  /* 0x0000000400048947 */ /* 0x000fea0003800000 */
[----:B------:R-:W-:Y:S02]  /*2ae0*/  WARPGROUP.DEPBAR.LE gsb0, 0x0 ;  /* 0x00008000000079c5 */ /* 0x000fe40000010000 */
[----:B------:R-:W-:Y:S01]  /*2af0*/  FADD R143, R24, R143 ;  /* 0x0000008f188f7221 */ /* 0x000fe20000000000 */
        /* <DEDUP_REMOVED lines=62> */
[----:B------:R-:W-:-:S07]  /*2ee0*/  FADD R16, R16, R87 ;  /* 0x0000005710107221 */ /* 0x000fce0000000000 */
.L_x_32:
[----:B------:R-:W-:Y:S02]  /*2ef0*/  WARPGROUP.DEPBAR.LE gsb0, 0x0 ;  /* 0x00008000000079c5 */ /* 0x000fe40000010000 */
[----:B------:R-:W-:Y:S05]  /*2f00*/  @!P1 BRA `(.L_x_33) ;  /* 0x00000000005c9947 */ /* 0x000fea0003800000 */
[----:B------:R-:W-:-:S13]  /*2f10*/  ISETP.NE.AND P0, PT, R142, 0x3, PT ;  /* 0x000000038e00780c */ /* 0x000fda0003f05270 */
[----:B------:R-:W-:Y:S05]  /*2f20*/  @!P0 BRA `(.L_x_34) ;  /* 0x0000000000048947 */ /* 0x000fea0003800000 */
[----:B------:R-:W-:Y:S01]  /*2f30*/  BPT.TRAP 0x1 ;  /* 0x000000040000795c */ /* 0x000fe20000300000 */
.L_x_34:
[----:B------:R-:W-:Y:S01]  /*2f40*/  ISETP.NE.AND P0, PT, R6, RZ, PT ;  /* 0x000000ff0600720c */ /* 0x000fe20003f05270 */
[----:B------:R-:W-:Y:S01]  /*2f50*/  BSSY B0, `(.L_x_35) ;  /* 0x0000010000007945 */ /* 0x000fe20003800000 */
[----:B------:R-:W-:-:S11]  /*2f60*/  ISETP.GT.U32.AND P1, PT, R4, 0x1, PT ;  /* 0x000000010400780c */ /* 0x000fd60003f24070 */
[----:B------:R-:W-:Y:S05]  /*2f70*/  @!P0 BRA `(.L_x_36) ;  /* 0x0000000000348947 */ /* 0x000fea0003800000 */
[----:B------:R-:W-:-:S04]  /*2f80*/  UISETP.LT.AND UP0, UPT, UR9, 0x1, UPT ;  /* 0x000000010900788c */ /* 0x000fc8000bf01270 */
[----:B------:R-:W-:-:S04]  /*2f90*/  USEL UR8, UR9, 0x1, UP0 ;  /* 0x0000000109087887 */ /* 0x000fc80008000000 */
[----:B------:R-:W-:-:S04]  /*2fa0*/  UIADD3 UR8, UR5, UR9, -UR8 ;  /* 0x0000000905087290 */ /* 0x000fc8000fffe808 */
[----:B------:R-:W-:-:S04]  /*2fb0*/  UIMAD.WIDE.U32 UR6, UR8, 0x24924925, URZ ;  /* 0x24924925080678a5 */ /* 0x000fc8000f8e003f */
[----:B------:R-:W-:-:S04]  /*2fc0*/  UIADD3 UR6, UR8, -UR7, URZ ;  /* 0x8000000708067290 */ /* 0x000fc8000fffe03f */
[----:B------:R-:W-:-:S04]  /*2fd0*/  ULEA.HI UR6, UR6, UR7, URZ, 0x1f ;  /* 0x0000000706067291 */ /* 0x000fc8000f8ff83f */
[----:B------:R-:W-:-:S04]  /*2fe0*/  USHF.R.U32.HI UR6, URZ, 0x2, UR6 ;  /* 0x000000023f067899 */ /* 0x000fc80008011606 */
[----:B------:R-:W-:-:S04]  /*2ff0*/  UIMAD UR6, UR6, -0x7, UR8 ;  /* 0xfffffff9060678a4 */ /* 0x000fc8000f8e0208 */
[----:B------:R-:W-:-:S04]  /*3000*/  ULEA UR6, UR6, UR10, 0x3 ;  /* 0x0000000a06067291 */ /* 0x000fc8000f8e183f */
[----:B------:R-:W-:-:S06]  /*3010*/  UIADD3 UR6, UR6, 0x38, URZ ;  /* 0x0000003806067890 */ /* 0x000fcc000fffe03f */
[----:B------:R-:W-:-:S05]  /*3020*/  IMAD.U32 R12, RZ, RZ, UR6 ;  /* 0x00000006ff0c7e24 */ /* 0x000fca000f8e00ff */
[----:B------:R-:W-:-:S04]  /*3030*/  PRMT R12, R5, 0x654, R12 ;  /* 0x00000654050c7816 */ /* 0x000fc8000000000c */
[----:B------:R0:W-:Y:S03]  /*3040*/  SYNCS.ARRIVE.TRANS64.RED.A1T0 RZ, [R12+URZ], RZ ;  /* 0x000000ff0cff79a7 */ /* 0x0001e6000810043f */
.L_x_36:
[----:B------:R-:W-:Y:S05]  /*3050*/  BSYNC B0 ;  /* 0x0000000000007941 */ /* 0x000fea0003800000 */
.L_x_35:
[----:B------:R-:W-:Y:S05]  /*3060*/  @P1 BRA `(.L_x_33) ;  /* 0x0000000000041947 */ /* 0x000fea0003800000 */
[----:B------:R-:W-:Y:S01]  /*3070*/  BPT.TRAP 0x1 ;  /* 0x000000040000795c */ /* 0x000fe20000300000 */
.L_x_33:
[----:B------:R-:W1:Y:S01]  /*3080*/  LDC R26, c[0x0][0x288] ;  /* 0x0000a200ff1a7b82 */ /* 0x000e620000000800 */
[--C-:B0-----:R-:W-:Y:S01]  /*3090*/  SHF.R.U32.HI R12, RZ, 0x2, R0.reuse ;  /* 0x00000002ff0c7819 */ /* 0x101fe20000011600 */
[----:B------:R-:W-:Y:S01]  /*30a0*/  UIADD3 UR8, UR9, UR5, URZ ;  /* 0x0000000509087290 */ /* 0x000fe2000fffe03f */
[----:B------:R-:W-:Y:S01]  /*30b0*/  SHF.R.U32.HI R25, RZ, 0x7, R0 ;  /* 0x00000007ff197819 */ /* 0x000fe20000011600 */
[----:B------:R-:W-:Y:S01]  /*30c0*/  IMAD.SHL.U32 R29, R11, 0x80, RZ ;  /* 0x000000800b1d7824 */ /* 0x000fe200078e00ff */
[----:B------:R-:W-:Y:S01]  /*30d0*/  LOP3.LUT R13, R12, 0x7, RZ, 0xc0, !PT ;  /* 0x000000070c0d7812 */ /* 0x000fe200078ec0ff */
[----:B------:R-:W-:Y:S01]  /*30e0*/  UISETP.GT.U32.AND UP0, UPT, UR8, 0x6, UPT ;  /* 0x000000060800788c */ /* 0x000fe2000bf04070 */
[----:B------:R-:W-:Y:S01]  /*30f0*/  LOP3.LUT R24, R0, 0x60, RZ, 0xc0, !PT ;  /* 0x0000006000187812 */ /* 0x000fe200078ec0ff */
[----:B------:R-:W-:Y:S01]  /*3100*/  UIMAD.WIDE.U32 UR6, UR8, 0x24924925, URZ ;  /* 0x24924925080678a5 */ /* 0x000fe2000f8e003f */
[----:B------:R-:W-:Y:S01]  /*3110*/  LOP3.LUT R12, R25, 0x1, RZ, 0xc0, !PT ;  /* 0x00000001190c7812 */ /* 0x000fe200078ec0ff */
[----:B------:R-:W-:Y:S01]  /*3120*/  IMAD.SHL.U32 R31, R10, 0x80, RZ ;  /* 0x000000800a1f7824 */ /* 0x000fe200078e00ff */
[----:B------:R-:W-:Y:S01]  /*3130*/  SHF.R.U32.HI R28, RZ, 0x1, R24 ;  /* 0x00000001ff1c7819 */ /* 0x000fe20000011618 */
[----:B------:R-:W-:Y:S01]  /*3140*/  ULDC UR12, c[0x0][0x284] ;  /* 0x0000a100000c7ab9 */ /* 0x000fe20000000800 */
[----:B------:R-:W-:Y:S01]  /*3150*/  UISETP.LT.U32.AND UP0, UPT, UR9, 0x7, UP0 ;  /* 0x000000070900788c */ /* 0x000fe20008701070 */
[----:B------:R-:W-:Y:S01]  /*3160*/  IMAD.SHL.U32 R24, R12, 0x40, RZ ;  /* 0x000000400c187824 */ /* 0x000fe200078e00ff */
[----:B------:R-:W-:Y:S01]  /*3170*/  IADD3 R25, RZ, -R28, -R13 ;  /* 0x8000001cff197210 */ /* 0x000fe20007ffe80d */
[----:B------:R-:W-:Y:S01]  /*3180*/  UIADD3 UR5, UR8, -UR7, URZ ;  /* 0x8000000708057290 */ /* 0x000fe2000fffe03f */
[----:B------:R-:W-:Y:S01]  /*3190*/  SHF.R.S32.HI R34, RZ, 0x1f, R7 ;  /* 0x0000001fff227819 */ /* 0x000fe20000011407 */
[----:B------:R-:W-:Y:S01]  /*31a0*/  UISETP.GE.U32.AND UP1, UPT, UR9, 0x7, UPT ;  /* 0x000000070900788c */ /* 0x000fe2000bf26070 */
[----:B------:R-:W-:Y:S01]  /*31b0*/  LOP3.LUT R13, R24, 0x40, R13, 0xe2, !PT ;  /* 0x00000040180d7812 */ /* 0x000fe200078ee20d */
[----:B------:R-:W-:Y:S01]  /*31c0*/  IMAD.SHL.U32 R24, R0, 0x2, RZ ;  /* 0x0000000200187824 */ /* 0x000fe200078e00ff */
[----:B------:R-:W-:Y:S01]  /*31d0*/  USEL UR6, URZ, 0x1, !UP0 ;  /* 0x000000013f067887 */ /* 0x000fe2000c000000 */
[----:B------:R-:W-:Y:S01]  /*31e0*/  IMAD R30, R12, -0x40, R25 ;  /* 0xffffffc00c1e7824 */ /* 0x000fe200078e0219 */
[----:B------:R-:W-:Y:S01]  /*31f0*/  LOP3.LUT R12, R0, 0x3, RZ, 0xc0, !PT ;  /* 0x00000003000c7812 */ /* 0x000fe200078ec0ff */
[----:B------:R-:W-:Y:S01]  /*3200*/  ULEA.HI UR5, UR5, UR7, URZ, 0x1f ;  /* 0x0000000705057291 */ /* 0x000fe2000f8ff83f */
[C---:B-1----:R-:W-:Y:S01]  /*3210*/  ISETP.GE.AND P0, PT, R29.reuse, R26, PT ;  /* 0x0000001a1d00720c */ /* 0x042fe20003f06270 */
[----:B------:R-:W-:Y:S01]  /*3220*/  ULDC.64 UR10, c[0x0][0x5d0] ;  /* 0x00017400000a7ab9 */ /* 0x000fe20000000a00 */
[----:B------:R-:W-:Y:S01]  /*3230*/  LOP3.LUT R24, R29, 0x6, R24, 0xf8, !PT ;  /* 0x000000061d187812 */ /* 0x000fe200078ef818 */
[----:B------:R-:W-:Y:S01]  /*3240*/  IMAD R32, R34, UR10, RZ ;  /* 0x0000000a22207c24 */ /* 0x000fe2000f8e02ff */
[C---:B------:R-:W-:Y:S01]  /*3250*/  ISETP.GE.OR P0, PT, R31.reuse, UR12, P0 ;  /* 0x0000000c1f007c0c */ /* 0x040fe20008706670 */
[----:B------:R-:W-:Y:S01]  /*3260*/  ULOP3.LUT UR4, UR4, UR6, URZ, 0x3c, !UPT ;  /* 0x0000000604047292 */ /* 0x000fe2000f8e3c3f */
[----:B------:R-:W-:Y:S01]  /*3270*/  SHF.R.S32.HI R25, RZ, 0x1f, R24 ;  /* 0x0000001fff197819 */ /* 0x000fe20000011418 */
[----:B------:R-:W-:Y:S01]  /*3280*/  USHF.R.U32.HI UR5, URZ, 0x2, UR5 ;  /* 0x000000023f057899 */ /* 0x000fe20008011605 */
[----:B------:R-:W-:Y:S01]  /*3290*/  IMAD R12, R12, -0x2, R26 ;  /* 0xfffffffe0c0c7824 */ /* 0x000fe200078e021a */
[----:B------:R-:W-:Y:S01]  /*32a0*/  IADD3 R36, -R31, UR12, R30 ;  /* 0x0000000c1f247c10 */ /* 0x000fe2000fffe11e */
[----:B------:R-:W-:Y:S01]  /*32b0*/  IMAD.WIDE R26, R10, 0x80, RZ ;  /* 0x000000800a1a7825 */ /* 0x000fe200078e02ff */
[----:B------:R-:W-:-:S02]  /*32c0*/  @UP1 ULOP3.LUT UR4, UR4, 0x1, UR5, 0x78, !UPT ;  /* 0x0000000104041892 */ /* 0x000fc4000f8e7805 */
[----:B------:R-:W-:Y:S01]  /*32d0*/  UIMAD UR5, UR5, -0x7, UR8 ;  /* 0xfffffff9050578a4 */ /* 0x000fe2000f8e0208 */
[C---:B------:R-:W-:Y:S01]  /*32e0*/  IMAD R33, R7.reuse, UR11, R32 ;  /* 0x0000000b07217c24 */ /* 0x040fe2000f8e0220 */
[----:B------:R-:W-:Y:S01]  /*32f0*/  LOP3.LUT R35, R26, R13, R28, 0xfe, !PT ;  /* 0x0000000d1a237212 */ /* 0x000fe200078efe1c */
[----:B------:R-:W-:-:S04]  /*3300*/  IMAD.WIDE.U32 R10, R7, UR10, R24 ;  /* 0x0000000a070a7c25 */ /* 0x000fc8000f8e0018 */
[----:B------:R-:W-:Y:S02]  /*3310*/  IMAD.IADD R11, R11, 0x1, R33 ;  /* 0x000000010b0b7824 */ /* 0x000fe400078e0221 */
[----:B------:R-:W-:Y:S02]  /*3320*/  IMAD.IADD R29, R12, 0x1, -R29 ;  /* 0x000000010c1d7824 */ /* 0x000fe400078e0a1d */
[----:B------:R-:W-:Y:S01]  /*3330*/  IMAD.MOV.U32 R28, RZ, RZ, -0x1 ;  /* 0xffffffffff1c7424 */ /* 0x000fe200078e00ff */
[----:B------:R-:W-:Y:S06]  /*3340*/  @P0 BRA `(.L_x_37) ;  /* 0x0000004400a40947 */ /* 0x000fec0003800000 */
[----:B------:R-:W0:Y:S01]  /*3350*/  LDC.64 R32, c[0x0][0x5c8] ;  /* 0x00017200ff207b82 */ /* 0x000e220000000a00 */
[----:B------:R-:W-:Y:S01]  /*3360*/  ULDC.64 UR6, c[0x0][0x5c0] ;  /* 0x0001700000067ab9 */ /* 0x000fe20000000a00 */
[----:B------:R-:W-:Y:S01]  /*3370*/  BSSY B0, `(.L_x_37) ;  /* 0x0000466000007945 */ /* 0x000fe20003800000 */
[-C--:B0-----:R-:W-:Y:S02]  /*3380*/  IMAD R12, R27, R32.reuse, RZ ;  /* 0x000000201b0c7224 */ /* 0x081fe400078e02ff */
[----:B------:R-:W-:-:S04]  /*3390*/  IMAD.WIDE.U32 R10, R35, R32, R10 ;  /* 0x00000020230a7225 */ /* 0x000fc800078e000a */
[----:B------:R-:W-:Y:S01]  /*33a0*/  IMAD R31, R35, R33, R12 ;  /* 0x00000021231f7224 */ /* 0x000fe200078e020c */
[----:B------:R-:W-:Y:S02]  /*33b0*/  LEA R13, P0, R32, R10, 0x3 ;  /* 0x0000000a200d7211 */ /* 0x000fe400078018ff */
[----:B------:R-:W-:Y:S01]  /*33c0*/  IADD3 R12, P1, R10, UR6, RZ ;  /* 0x000000060a0c7c10 */ /* 0x000fe2000ff3e0ff */
[----:B------:R-:W-:Y:S01]  /*33d0*/  IMAD.IADD R31, R11, 0x1, R31 ;  /* 0x000000010b1f7824 */ /* 0x000fe200078e021f */
[----:B------:R-:W-:-:S04]  /*33e0*/  IADD3 R10, P3, R13, UR6, RZ ;  /* 0x000000060d0a7c10 */ /* 0x000fc8000ff7e0ff */
[----:B------:R-:W-:Y:S02]  /*33f0*/  LEA.HI.X R11, R32, R31, R33, 0x3, P0 ;  /* 0x0000001f200b7211 */ /* 0x000fe400000f1c21 */
[----:B---3-5:R-:W-:Y:S02]  /*3400*/  FSETP.NEU.AND P0, PT, R9, RZ, PT ;  /* 0x000000ff0900720b */ /* 0x028fe40003f0d000 */
[----:B------:R-:W-:Y:S02]  /*3410*/  IADD3.X R13, R31, UR7, RZ, P1, !PT ;  /* 0x000000071f0d7c10 */ /* 0x000fe40008ffe4ff */
[----:B------:R-:W-:-:S09]  /*3420*/  IADD3.X R11, R11, UR7, RZ, P3, !PT ;  /* 0x000000070b0b7c10 */ /* 0x000fd20009ffe4ff */
[----:B------:R-:W-:Y:S05]  /*3430*/  @!P0 BRA `(.L_x_38) ;  /* 0x00000034005c8947 */ /* 0x000fea0003800000 */
[----:B------:R-:W-:Y:S01]  /*3440*/  ULDC.64 UR6, c[0x0][0x5b8] ;  /* 0x00016e0000067ab9 */ /* 0x000fe20000000a00 */
[----:B------:R-:W-:Y:S01]  /*3450*/  ISETP.GE.AND P0, PT, R36, 0x1, PT ;  /* 0x000000012400780c */ /* 0x000fe20003f06270 */
[----:B------:R-:W-:Y:S01]  /*3460*/  IMAD R32, R34, UR6, RZ ;  /* 0x0000000622207c24 */ /* 0x000fe2000f8e02ff */
[----:B------:R-:W-:Y:S01]  /*3470*/  ULDC.64 UR10, c[0x0][0x5a8] ;  /* 0x00016a00000a7ab9 */ /* 0x000fe20000000a00 */
[----:B------:R-:W-:Y:S01]  /*3480*/  IMAD.WIDE.U32 R30, R7, UR6, R24 ;  /* 0x00000006071e7c25 */ /* 0x000fe2000f8e0018 */
[----:B------:R-:W-:Y:S01]  /*3490*/  ISETP.LT.OR P4, PT, R29, 0x1, !P0 ;  /* 0x000000011d00780c */ /* 0x000fe20004781670 */
[----:B------:R-:W-:Y:S02]  /*34a0*/  BSSY B1, `(.L_x_39) ;  /* 0x000000c000017945 */ /* 0x000fe40003800000 */
[----:B------:R-:W-:Y:S01]  /*34b0*/  IMAD R7, R7, UR7, R32 ;  /* 0x0000000707077c24 */ /* 0x000fe2000f8e0220 */
[----:B------:R-:W-:-:S03]  /*34c0*/  ULDC.64 UR6, c[0x0][0x5b0] ;  /* 0x00016c0000067ab9 */ /* 0x000fc60000000a00 */
[----:B------:R-:W-:Y:S02]  /*34d0*/  IMAD.IADD R31, R31, 0x1, R7 ;  /* 0x000000011f1f7824 */ /* 0x000fe400078e0207 */
[----:B------:R-:W-:Y:S02]  /*34e0*/  IMAD R7, R27, UR6, RZ ;  /* 0x000000061b077c24 */ /* 0x000fe4000f8e02ff */
[----:B------:R-:W-:-:S04]  /*34f0*/  IMAD.WIDE.U32 R24, R35, UR6, R30 ;  /* 0x0000000623187c25 */ /* 0x000fc8000f8e001e */
[----:B------:R-:W-:Y:S01]  /*3500*/  IMAD R7, R35, UR7, R7 ;  /* 0x0000000723077c24 */ /* 0x000fe2000f8e0207 */
[----:B------:R-:W-:-:S04]  /*3510*/  IADD3 R24, P1, R24, UR10, RZ ;  /* 0x0000000a18187c10 */ /* 0x000fc8000ff3e0ff */
[--C-:B------:R-:W-:Y:S02]  /*3520*/  IADD3.X R25, R25, UR11, R7.reuse, P1, !PT ;  /* 0x0000000b19197c10 */ /* 0x100fe40008ffe407 */
[----:B------:R-:W-:Y:S01]  /*3530*/  PRMT R7, RZ, 0x7610, R7 ;  /* 0x00007610ff077816 */ /* 0x000fe20000000007 */
[----:B------:R-:W-:Y:S06]  /*3540*/  @P4 BRA `(.L_x_40) ;  /* 0x0000000000044947 */ /* 0x000fec0003800000 */
[----:B------:R0:W5:Y:S02]  /*3550*/  LDG.E.U8 R7, desc[UR16][R24.64] ;  /* 0x0000001018077981 */ /* 0x000164000c1e1100 */
.L_x_40:
[----:B------:R-:W-:Y:S05]  /*3560*/  BSYNC B1 ;  /* 0x0000000000017941 */ /* 0x000fea0003800000 */
.L_x_39:
[----:B-----5:R-:W-:Y:S01]  /*3570*/  LOP3.LUT R7, R7, 0xff, RZ, 0xc0, !PT ;  /* 0x000000ff07077812 */ /* 0x020fe200078ec0ff */
[----:B------:R-:W-:Y:S01]  /*3580*/  BSSY B1, `(.L_x_41) ;  /* 0x000000b000017945 */ /* 0x000fe20003800000 */
[----:B------:R-:W-:Y:S02]  /*3590*/  ISETP.LT.OR P3, PT, R29, 0x2, !P0 ;  /* 0x000000021d00780c */ /* 0x000fe40004761670 */
[----:B------:R-:W-:-:S05]  /*35a0*/  F2FP.F16.E5M2.UNPACK_B R7, R7 ;  /* 0x00000007ff07723e */ /* 0x000fca00020004ff */
[----:B------:R-:W-:Y:S01]  /*35b0*/  HADD2.F32 R32, -RZ, R7.H0_H0 ;  /* 0x20000007ff207230 */ /* 0x000fe20000004100 */
[----:B------:R-:W-:-:S04]  /*35c0*/  PRMT R7, RZ, 0x7610, R7 ;  /* 0x00007610ff077816 */ /* 0x000fc80000000007 */
[----:B------:R-:W-:-:S04]  /*35d0*/  FMUL R32, R32, R9 ;  /* 0x0000000920207220 */ /* 0x000fc80000400000 */
[----:B--2---:R-:W-:-:S05]  /*35e0*/  FFMA R32, R143, R8, R32 ;  /* 0x000000088f207223 */ /* 0x004fca0000000020 */
[----:B------:R-:W-:-:S05]  /*35f0*/  F2FP.SATFINITE.E5M2.F32.PACK_AB_MERGE_C R33, RZ, R32, RZ ;  /* 0x00000020ff21723e */ /* 0x000fca00048060ff */
[----:B------:R1:W-:Y:S01]  /*3600*/  @!P4 STG.E.U8 desc[UR16][R12.64], R33 ;  /* 0x000000210c00c986 */ /* 0x0003e2000c101110 */
[----:B------:R-:W-:Y:S05]  /*3610*/  @P3 BRA `(.L_x_42) ;  /* 0x0000000000043947 */ /* 0x000fea0003800000 */
[----:B------:R2:W5:Y:S02]  /*3620*/  LDG.E.U8 R7, desc[UR16][R24.64+0x1] ;  /* 0x0000011018077981 */ /* 0x000564000c1e1100 */
.L_x_42:
[----:B------:R-:W-:Y:S05]  /*3630*/  BSYNC B1 ;  /* 0x0000000000017941 */ /* 0x000fea0003800000 */
.L_x_41:
[----:B-----5:R-:W-:Y:S01]  /*3640*/  LOP3.LUT R7, R7, 0xff, RZ, 0xc0, !PT ;  /* 0x000000ff07077812 */ /* 0x020fe200078ec0ff */
[----:B------:R-:W-:Y:S01]  /*3650*/  BSSY B1, `(.L_x_43) ;  /* 0x0000013000017945 */ /* 0x000fe20003800000 */
[----:B-1----:R-:W-:Y:S02]  /*3660*/  IADD3 R33, P1, R35, 0x8, RZ ;  /* 0x0000000823217810 */ /* 0x002fe40007f3e0ff */
[----:B------:R-:W-:-:S03]  /*3670*/  F2FP.F16.E5M2.UNPACK_B R7, R7 ;  /* 0x00000007ff07723e */ /* 0x000fc600020004ff */
[----:B------:R-:W-:Y:S01]  /*3680*/  IMAD.X R27, RZ, RZ, R27, P1 ;  /* 0x000000ffff1b7224 */ /* 0x000fe200008e061b */
[----:B------:R-:W-:Y:S01]  /*3690*/  ISETP.GE.AND P1, PT, R36, 0x9, PT ;  /* 0x000000092400780c */ /* 0x000fe20003f26270 */
[----:B------:R-:W-:Y:S02]  /*36a0*/  HADD2.F32 R26, -RZ, R7.H0_H0 ;  /* 0x20000007ff1a7230 */ /* 0x000fe40000004100 */
[----:B------:R-:W-:Y:S01]  /*36b0*/  IMAD.WIDE.U32 R30, R33, UR6, R30 ;  /* 0x00000006211e7c25 */ /* 0x000fe2000f8e001e */
[----:B------:R-:W-:-:S03]  /*36c0*/  ISETP.LT.OR P5, PT, R29, 0x1, !P1 ;  /* 0x000000011d00780c */ /* 0x000fc60004fa1670 */
[----:B------:R-:W-:Y:S01]  /*36d0*/  FMUL R7, R26, R9 ;  /* 0x000000091a077220 */ /* 0x000fe20000400000 */
[----:B------:R-:W-:-:S03]  /*36e0*/  IMAD R26, R27, UR6, RZ ;  /* 0x000000061b1a7c24 */ /* 0x000fc6000f8e02ff */
[----:B------:R-:W-:Y:S01]  /*36f0*/  FFMA R7, R138, R8, R7 ;  /* 0x000000088a077223 */ /* 0x000fe20000000007 */
[----:B------:R-:W-:Y:S01]  /*3700*/  IMAD R33, R33, UR7, R26 ;  /* 0x0000000721217c24 */ /* 0x000fe2000f8e021a */
[----:B------:R-:W-:-:S03]  /*3710*/  IADD3 R26, P4, R30, UR10, RZ ;  /* 0x0000000a1e1a7c10 */ /* 0x000fc6000ff9e0ff */
[----:B------:R-:W-:Y:S02]  /*3720*/  F2FP.SATFINITE.E5M2.F32.PACK_AB_MERGE_C R35, RZ, R7, RZ ;  /* 0x00000007ff23723e */ /* 0x000fe400048060ff */
[----:B------:R-:W-:Y:S02]  /*3730*/  IADD3.X R27, R31, UR11, R33, P4, !PT ;  /* 0x0000000b1f1b7c10 */ /* 0x000fe4000a7fe421 */
[----:B------:R-:W-:Y:S01]  /*3740*/  PRMT R7, RZ, 0x7610, R7 ;  /* 0x00007610ff077816 */ /* 0x000fe20000000007 */
[----:B------:R1:W-:Y:S01]  /*3750*/  @!P3 STG.E.U8 desc[UR16][R12.64+0x1], R35 ;  /* 0x000001230c00b986 */ /* 0x0003e2000c101110 */
[----:B------:R-:W-:Y:S05]  /*3760*/  @P5 BRA `(.L_x_44) ;  /* 0x0000000000045947 */ /* 0x000fea0003800000 */
[----:B------:R3:W5:Y:S02]  /*3770*/  LDG.E.U8 R7, desc[UR16][R26.64] ;  /* 0x000000101a077981 */ /* 0x000764000c1e1100 */
.L_x_44:
[----:B------:R-:W-:Y:S05]  /*3780*/  BSYNC B1 ;  /* 0x0000000000017941 */ /* 0x000fea0003800000 */
.L_x_43:
[----:B-----5:R-:W-:Y:S01]  /*3790*/  LOP3.LUT R7, R7, 0xff, RZ, 0xc0, !PT ;  /* 0x000000ff07077812 */ /* 0x020fe200078ec0ff */
[----:B------:R-:W-:Y:S01]  /*37a0*/  BSSY B1, `(.L_x_45) ;  /* 0x000000b000017945 */ /* 0x000fe20003800000 */
[----:B------:R-:W-:Y:S02]  /*37b0*/  ISETP.LT.OR P3, PT, R29, 0x2, !P1 ;  /* 0x000000021d00780c */ /* 0x000fe40004f61670 */
[----:B------:R-:W-:-:S05]  /*37c0*/  F2FP.F16.E5M2.UNPACK_B R7, R7 ;  /* 0x00000007ff07723e */ /* 0x000fca00020004ff */
[----:B------:R-:W-:Y:S01]  /*37d0*/  HADD2.F32 R30, -RZ, R7.H0_H0 ;  /* 0x20000007ff1e7230 */ /* 0x000fe20000004100 */
[----:B------:R-:W-:-:S04]  /*37e0*/  PRMT R7, RZ, 0x7610, R7 ;  /* 0x00007610ff077816 */ /* 0x000fc80000000007 */
[----:B------:R-:W-:-:S04]  /*37f0*/  FMUL R30, R30, R9 ;  /* 0x000000091e1e7220 */ /* 0x000fc80000400000 */
[----:B------:R-:W-:-:S05]  /*3800*/  FFMA R30, R141, R8, R30 ;  /* 0x000000088d1e7223 */ /* 0x000fca000000001e */
[----:B------:R-:W-:-:S05]  /*3810*/  F2FP.SATFINITE.E5M2.F32.PACK_AB_MERGE_C R31, RZ, R30, RZ ;  /* 0x0000001eff1f723e */ /* 0x000fca00048060ff */
[----:B------:R4:W-:Y:S01]  /*3820*/  @!P5 STG.E.U8 desc[UR16][R10.64], R31 ;  /* 0x0000001f0a00d986 */ /* 0x0009e2000c101110 */
[----:B------:R-:W-:Y:S05]  /*3830*/  @P3 BRA `(.L_x_46) ;  /* 0x0000000000043947 */ /* 0x000fea0003800000 */
[----:B------:R0:W5:Y:S02]  /*3840*/  LDG.E.U8 R7, desc[UR16][R26.64+0x1] ;  /* 0x000001101a077981 */ /* 0x000164000c1e1100 */
.L_x_46:
[----:B------:R-:W-:Y:S05]  /*3850*/  BSYNC B1 ;  /* 0x0000000000017941 */ /* 0x000fea0003800000 */
.L_x_45:
[----:B-----5:R-:W-:Y:S01]  /*3860*/  LOP3.LUT R7, R7, 0xff, RZ, 0xc0, !PT ;  /* 0x000000ff07077812 */ /* 0x020fe200078ec0ff */
[----:B------:R-:W-:Y:S01]  /*3870*/  BSSY B1, `(.L_x_47) ;  /* 0x000000b000017945 */ /* 0x000fe20003800000 */
[----:B------:R-:W-:Y:S02]  /*3880*/  ISETP.LT.OR P4, PT, R29, 0x9, !P0 ;  /* 0x000000091d00780c */ /* 0x000fe40004781670 */
[----:B------:R-:W-:-:S05]  /*3890*/  F2FP.F16.E5M2.UNPACK_B R7, R7 ;  /* 0x00000007ff07723e */ /* 0x000fca00020004ff */
[----:B------:R-:W-:-:S05]  /*38a0*/  HADD2.F32 R30, -RZ, R7.H0_H0 ;  /* 0x20000007ff1e7230 */ /* 0x000fca0000004100 */
[----:B------:R-:W-:-:S04]  /*38b0*/  FMUL R7, R30, R9 ;  /* 0x000000091e077220 */ /* 0x000fc80000400000 */
[----:B------:R-:W-:-:S05]  /*38c0*/  FFMA R7, R136, R8, R7 ;  /* 0x0000000888077223 */ /* 0x000fca0000000007 */
[----:B----4-:R-:W-:Y:S02]  /*38d0*/  F2FP.SATFINITE.E5M2.F32.PACK_AB_MERGE_C R31, RZ, R7, RZ ;  /* 0x00000007ff1f723e */ /* 0x010fe400048060ff */
[----:B------:R-:W-:-:S03]  /*38e0*/  PRMT R7, RZ, 0x7610, R7 ;  /* 0x00007610ff077816 */ /* 0x000fc60000000007 */
[----:B------:R4:W-:Y:S01]  /*38f0*/  @!P3 STG.E.U8 desc[UR16][R10.64+0x1], R31 ;  /* 0x0000011f0a00b986 */ /* 0x0009e2000c101110 */
[----:B------:R-:W-:Y:S05]  /*3900*/  @P4 BRA `(.L_x_48) ;  /* 0x0000000000044947 */ /* 0x000fea0003800000 */
[----:B------:R0:W5:Y:S02]  /*3910*/  LDG.E.U8 R7, desc[UR16][R24.64+0x8] ;  /* 0x0000081018077981 */ /* 0x000164000c1e1100 */
.L_x_48:
[----:B------:R-:W-:Y:S05]  /*3920*/  BSYNC B1 ;  /* 0x0000000000017941 */ /* 0x000fea0003800000 */
.L_x_47:
        /* <DEDUP_REMOVED lines=8> */
[----:B----4-:R-:W-:-:S05]  /*39b0*/  F2FP.SATFINITE.E5M2.F32.PACK_AB_MERGE_C R31, RZ, R30, RZ ;  /* 0x0000001eff1f723e */ /* 0x010fca00048060ff */
[----:B------:R4:W-:Y:S01]  /*39c0*/  @!P4 STG.E.U8 desc[UR16][R12.64+0x8], R31 ;  /* 0x0000081f0c00c986 */ /* 0x0009e2000c101110 */
[----:B------:R-:W-:Y:S05]  /*39d0*/  @P3 BRA `(.L_x_50) ;  /* 0x0000000000043947 */ /* 0x000fea0003800000 */
[----:B------:R0:W5:Y:S02]  /*39e0*/  LDG.E.U8 R7, desc[UR16][R24.64+0x9] ;  /* 0x0000091018077981 */ /* 0x000164000c1e1100 */
.L_x_50:
[----:B------:R-:W-:Y:S05]  /*39f0*/  BSYNC B1 ;  /* 0x0000000000017941 */ /* 0x000fea0003800000 */
.L_x_49:
        /* <DEDUP_REMOVED lines=12> */
.L_x_52:
[----:B------:R-:W-:Y:S05]  /*3ac0*/  BSYNC B1 ;  /* 0x0000000000017941 */ /* 0x000fea0003800000 */
.L_x_51:
        /* <DEDUP_REMOVED lines=12> */
.L_x_54:
[----:B------:R-:W-:Y:S05]  /*3b90*/  BSYNC B1 ;  /* 0x0000000000017941 */ /* 0x000fea0003800000 */
.L_x_53:
        /* <DEDUP_REMOVED lines=12> */
.L_x_56:
[----:B------:R-:W-:Y:S05]  /*3c60*/  BSYNC B1 ;  /* 0x0000000000017941 */ /* 0x000fea0003800000 */
.L_x_55:
        /* <DEDUP_REMOVED lines=12> */
.L_x_58:
[----:B------:R-:W-:Y:S05]  /*3d30*/  BSYNC B1 ;  /* 0x0000000000017941 */ /* 0x000fea0003800000 */
.L_x_57:
        /* <DEDUP_REMOVED lines=12> */
.L_x_60:
[----:B------:R-:W-:Y:S05]  /*3e00*/  BSYNC B1 ;  /* 0x0000000000017941 */ /* 0x000fea0003800000 */
.L_x_59:
        /* <DEDUP_REMOVED lines=12> */
.L_x_62:
[----:B------:R-:W-:Y:S05]  /*3ed0*/  BSYNC B1 ;  /* 0x0000000000017941 */ /* 0x000fea0003800000 */
.L_x_61:
        /* <DEDUP_REMOVED lines=12> */
.L_x_64:
[----:B------:R-:W-:Y:S05]  /*3fa0*/  BSYNC B1 ;  /* 0x0000000000017941 */ /* 0x000fea0003800000 */
.L_x_63:
        /* <DEDUP_REMOVED lines=12> */
.L_x_66:
[----:B------:R-:W-:Y:S05]  /*4070*/  BSYNC B1 ;  /* 0x0000000000017941 */ /* 0x000fea0003800000 */
.L_x_65:
        /* <DEDUP_REMOVED lines=12> */
.L_x_68:
[----:B------:R-:W-:Y:S05]  /*4140*/  BSYNC B1 ;  /* 0x0000000000017941 */ /* 0x000fea0003800000 */
.L_x_67:
        /* <DEDUP_REMOVED lines=12> */
.L_x_70:
[----:B------:R-:W-:Y:S05]  /*4210*/  BSYNC B1 ;  /* 0x0000000000017941 */ /* 0x000fea0003800000 */
.L_x_69:
        /* <DEDUP_REMOVED lines=12> */
.L_x_72:
[----:B------:R-:W-:Y:S05]  /*42e0*/  BSYNC B1 ;  /* 0x0000000000017941 */ /* 0x000fea0003800000 */
.L_x_71:
        /* <DEDUP_REMOVED lines=12> */
.L_x_74:
[----:B------:R-:W-:Y:S05]  /*43b0*/  BSYNC B1 ;  /* 0x0000000000017941 */ /* 0x000fea0003800000 */
.L_x_73:
        /* <DEDUP_REMOVED lines=12> */
.L_x_76:
[----:B------:R-:W-:Y:S05]  /*4480*/  BSYNC B1 ;  /* 0x0000000000017941 */ /* 0x000fea0003800000 */
.L_x_75:
        /* <DEDUP_REMOVED lines=12> */
.L_x_78:
[----:B------:R-:W-:Y:S05]  /*4550*/  BSYNC B1 ;  /* 0x0000000000017941 */ /* 0x000fea0003800000 */
.L_x_77:
        /* <DEDUP_REMOVED lines=12> */
.L_x_80:
[----:B------:R-:W-:Y:S05]  /*4620*/  BSYNC B1 ;  /* 0x0000000000017941 */ /* 0x000fea0003800000 */
.L_x_79:
        /* <DEDUP_REMOVED lines=12> */
.L_x_82:
[----:B------:R-:W-:Y:S05]  /*46f0*/  BSYNC B1 ;  /* 0x0000000000017941 */ /* 0x000fea0003800000 */
.L_x_81:
        /* <DEDUP_REMOVED lines=12> */
.L_x_84:
[----:B------:R-:W-:Y:S05]  /*47c0*/  BSYNC B1 ;  /* 0x0000000000017941 */ /* 0x000fea0003800000 */
.L_x_83:
        /* <DEDUP_REMOVED lines=12> */
.L_x_86:
[----:B------:R-:W-:Y:S05]  /*4890*/  BSYNC B1 ;  /* 0x0000000000017941 */ /* 0x000fea0003800000 */
.L_x_85:
        /* <DEDUP_REMOVED lines=12> */
.L_x_88:
[----:B------:R-:W-:Y:S05]  /*4960*/  BSYNC B1 ;  /* 0x0000000000017941 */ /* 0x000fea0003800000 */
.L_x_87:
        /* <DEDUP_REMOVED lines=12> */
.L_x_90:
[----:B------:R-:W-:Y:S05]  /*4a30*/  BSYNC B1 ;  /* 0x0000000000017941 */ /* 0x000fea0003800000 */
.L_x_89:
        /* <DEDUP_REMOVED lines=12> */
.L_x_92:
[----:B------:R-:W-:Y:S05]  /*4b00*/  BSYNC B1 ;  /* 0x0000000000017941 */ /* 0x000fea0003800000 */
.L_x_91:
        /* <DEDUP_REMOVED lines=12> */
.L_x_94:
[----:B------:R-:W-:Y:S05]  /*4bd0*/  BSYNC B1 ;  /* 0x0000000000017941 */ /* 0x000fea0003800000 */
.L_x_93:
        /* <DEDUP_REMOVED lines=12> */
.L_x_96:
[----:B------:R-:W-:Y:S05]  /*4ca0*/  BSYNC B1 ;  /* 0x0000000000017941 */ /* 0x000fea0003800000 */
.L_x_95:
        /* <DEDUP_REMOVED lines=12> */
.L_x_98:
[----:B------:R-:W-:Y:S05]  /*4d70*/  BSYNC B1 ;  /* 0x0000000000017941 */ /* 0x000fea0003800000 */
.L_x_97:
        /* <DEDUP_REMOVED lines=12> */
.L_x_100:
[----:B------:R-:W-:Y:S05]  /*4e40*/  BSYNC B1 ;  /* 0x0000000000017941 */ /* 0x000fea0003800000 */
.L_x_99:
        /* <DEDUP_REMOVED lines=12> */
.L_x_102:
[----:B------:R-:W-:Y:S05]  /*4f10*/  BSYNC B1 ;  /* 0x0000000000017941 */ /* 0x000fea0003800000 */
.L_x_101:
        /* <DEDUP_REMOVED lines=12> */
.L_x_104:
[----:B------:R-:W-:Y:S05]  /*4fe0*/  BSYNC B1 ;  /* 0x0000000000017941 */ /* 0x000fea0003800000 */
.L_x_103:
        /* <DEDUP_REMOVED lines=12> */
.L_x_106:
[----:B------:R-:W-:Y:S05]  /*50b0*/  BSYNC B1 ;  /* 0x0000000000017941 */ /* 0x000fea0003800000 */
.L_x_105:
        /* <DEDUP_REMOVED lines=12> */
.L_x_108:
[----:B------:R-:W-:Y:S05]  /*5180*/  BSYNC B1 ;  /* 0x0000000000017941 */ /* 0x000fea0003800000 */
.L_x_107:
        /* <DEDUP_REMOVED lines=12> */
.L_x_110:
[----:B------:R-:W-:Y:S05]  /*5250*/  BSYNC B1 ;  /* 0x0000000000017941 */ /* 0x000fea0003800000 */
.L_x_109:
        /* <DEDUP_REMOVED lines=12> */
.L_x_112:
[----:B------:R-:W-:Y:S05]  /*5320*/  BSYNC B1 ;  /* 0x0000000000017941 */ /* 0x000fea0003800000 */
.L_x_111:
        /* <DEDUP_REMOVED lines=12> */
.L_x_114:
[----:B------:R-:W-:Y:S05]  /*53f0*/  BSYNC B1 ;  /* 0x0000000000017941 */ /* 0x000fea0003800000 */
.L_x_113:
        /* <DEDUP_REMOVED lines=12> */
.L_x_116:
[----:B------:R-:W-:Y:S05]  /*54c0*/  BSYNC B1 ;  /* 0x0000000000017941 */ /* 0x000fea0003800000 */
.L_x_115:
        /* <DEDUP_REMOVED lines=12> */
.L_x_118:
[----:B------:R-:W-:Y:S05]  /*5590*/  BSYNC B1 ;  /* 0x0000000000017941 */ /* 0x000fea0003800000 */
.L_x_117:
        /* <DEDUP_REMOVED lines=12> */
.L_x_120:
[----:B------:R-:W-:Y:S05]  /*5660*/  BSYNC B1 ;  /* 0x0000000000017941 */ /* 0x000fea0003800000 */
.L_x_119:
        /* <DEDUP_REMOVED lines=12> */
.L_x_122:
[----:B------:R-:W-:Y:S05]  /*5730*/  BSYNC B1 ;  /* 0x0000000000017941 */ /* 0x000fea0003800000 */
.L_x_121:
        /* <DEDUP_REMOVED lines=12> */
.L_x_124:
[----:B------:R-:W-:Y:S05]  /*5800*/  BSYNC B1 ;  /* 0x0000000000017941 */ /* 0x000fea0003800000 */
.L_x_123:
        /* <DEDUP_REMOVED lines=12> */
.L_x_126:
[----:B------:R-:W-:Y:S05]  /*58d0*/  BSYNC B1 ;  /* 0x0000000000017941 */ /* 0x000fea0003800000 */
.L_x_125:
        /* <DEDUP_REMOVED lines=12> */
.L_x_128:
[----:B------:R-:W-:Y:S05]  /*59a0*/  BSYNC B1 ;  /* 0x0000000000017941 */ /* 0x000fea0003800000 */
.L_x_127:
        /* <DEDUP_REMOVED lines=12> */
.L_x_130:
[----:B------:R-:W-:Y:S05]  /*5a70*/  BSYNC B1 ;  /* 0x0000000000017941 */ /* 0x000fea0003800000 */
.L_x_129:
        /* <DEDUP_REMOVED lines=12> */
.L_x_132:
[----:B------:R-:W-:Y:S05]  /*5b40*/  BSYNC B1 ;  /* 0x0000000000017941 */ /* 0x000fea0003800000 */
.L_x_131:
        /* <DEDUP_REMOVED lines=12> */
.L_x_134:
[----:B------:R-:W-:Y:S05]  /*5c10*/  BSYNC B1 ;  /* 0x0000000000017941 */ /* 0x000fea0003800000 */
.L_x_133:
        /* <DEDUP_REMOVED lines=12> */
.L_x_136:
[----:B------:R-:W-:Y:S05]  /*5ce0*/  BSYNC B1 ;  /* 0x0000000000017941 */ /* 0x000fea0003800000 */
.L_x_135:
        /* <DEDUP_REMOVED lines=12> */
.L_x_138:
[----:B------:R-:W-:Y:S05]  /*5db0*/  BSYNC B1 ;  /* 0x0000000000017941 */ /* 0x000fea0003800000 */
.L_x_137:
        /* <DEDUP_REMOVED lines=12> */
.L_x_140:
[----:B------:R-:W-:Y:S05]  /*5e80*/  BSYNC B1 ;  /* 0x0000000000017941 */ /* 0x000fea0003800000 */
.L_x_139:
        /* <DEDUP_REMOVED lines=12> */
.L_x_142:
[----:B------:R-:W-:Y:S05]  /*5f50*/  BSYNC B1 ;  /* 0x0000000000017941 */ /* 0x000fea0003800000 */
.L_x_141:
        /* <DEDUP_REMOVED lines=12> */
.L_x_144:
[----:B------:R-:W-:Y:S05]  /*6020*/  BSYNC B1 ;  /* 0x0000000000017941 */ /* 0x000fea0003800000 */
.L_x_143:
        /* <DEDUP_REMOVED lines=12> */
.L_x_146:
[----:B------:R-:W-:Y:S05]  /*60f0*/  BSYNC B1 ;  /* 0x0000000000017941 */ /* 0x000fea0003800000 */
.L_x_145:
        /* <DEDUP_REMOVED lines=12> */
.L_x_148:
[----:B------:R-:W-:Y:S05]  /*61c0*/  BSYNC B1 ;  /* 0x0000000000017941 */ /* 0x000fea0003800000 */
.L_x_147:
        /* <DEDUP_REMOVED lines=12> */
.L_x_150:
[----:B------:R-:W-:Y:S05]  /*6290*/  BSYNC B1 ;  /* 0x0000000000017941 */ /* 0x000fea0003800000 */
.L_x_149:
        /* <DEDUP_REMOVED lines=12> */
.L_x_152:
[----:B------:R-:W-:Y:S05]  /*6360*/  BSYNC B1 ;  /* 0x0000000000017941 */ /* 0x000fea0003800000 */
.L_x_151:
        /* <DEDUP_REMOVED lines=12> */
.L_x_154:
[----:B------:R-:W-:Y:S05]  /*6430*/  BSYNC B1 ;  /* 0x0000000000017941 */ /* 0x000fea0003800000 */
.L_x_153:
        /* <DEDUP_REMOVED lines=12> */
.L_x_156:
[----:B------:R-:W-:Y:S05]  /*6500*/  BSYNC B1 ;  /* 0x0000000000017941 */ /* 0x000fea0003800000 */
.L_x_155:
        /* <DEDUP_REMOVED lines=8> */
[----:B0-----:R-:W-:-:S05]  /*6590*/  F2FP.SATFINITE.E5M2.F32.PACK_AB_MERGE_C R19, RZ, R20, RZ ;  /* 0x00000014ff13723e */ /* 0x001fca00048060ff */
[----:B------:R0:W-:Y:S01]  /*65a0*/  @!P4 STG.E.U8 desc[UR16][R10.64+0x70], R19 ;  /* 0x000070130a00c986 */ /* 0x0001e2000c101110 */
[----:B------:R-:W-:Y:S05]  /*65b0*/  @P3 BRA `(.L_x_158) ;  /* 0x0000000000043947 */ /* 0x000fea0003800000 */
[----:B------:R0:W5:Y:S02]  /*65c0*/  LDG.E.U8 R7, desc[UR16][R26.64+0x71] ;  /* 0x000071101a077981 */ /* 0x000164000c1e1100 */
.L_x_158:
[----:B------:R-:W-:Y:S05]  /*65d0*/  BSYNC B1 ;  /* 0x0000000000017941 */ /* 0x000fea0003800000 */
.L_x_157:
[----:B-----5:R-:W-:Y:S01]  /*65e0*/  LOP3.LUT R7, R7, 0xff, RZ, 0xc0, !PT ;  /* 0x000000ff07077812 */ /* 0x020fe200078ec0ff */
[----:B------:R-:W-:Y:S01]  /*65f0*/  BSSY B1, `(.L_x_159) ;  /* 0x000000b000017945 */ /* 0x000fe20003800000 */
[----:B------:R-:W-:Y:S02]  /*6600*/  ISETP.LT.OR P4, PT, R29, 0x79, !P0 ;  /* 0x000000791d00780c */ /* 0x000fe40004781670 */
[----:B------:R-:W-:-:S05]  /*6610*/  F2FP.F16.E5M2.UNPACK_B R7, R7 ;  /* 0x00000007ff07723e */ /* 0x000fca00020004ff */
[----:B------:R-:W-:-:S05]  /*6620*/  HADD2.F32 R20, -RZ, R7.H0_H0 ;  /* 0x20000007ff147230 */ /* 0x000fca0000004100 */
[----:B------:R-:W-:-:S04]  /*6630*/  FMUL R7, R20, R9 ;  /* 0x0000000914077220 */ /* 0x000fc80000400000 */
[----:B------:R-:W-:-:S05]  /*6640*/  FFMA R7, R18, R8, R7 ;  /* 0x0000000812077223 */ /* 0x000fca0000000007 */
[----:B0-----:R-:W-:Y:S02]  /*6650*/  F2FP.SATFINITE.E5M2.F32.PACK_AB_MERGE_C R19, RZ, R7, RZ ;  /* 0x00000007ff13723e */ /* 0x001fe400048060ff */
[----:B------:R-:W-:-:S03]  /*6660*/  PRMT R7, RZ, 0x7610, R7 ;  /* 0x00007610ff077816 */ /* 0x000fc60000000007 */
[----:B------:R0:W-:Y:S01]  /*6670*/  @!P3 STG.E.U8 desc[UR16][R10.64+0x71], R19 ;  /* 0x000071130a00b986 */ /* 0x0001e2000c101110 */
[----:B------:R-:W-:Y:S05]  /*6680*/  @P4 BRA `(.L_x_160) ;  /* 0x0000000000044947 */ /* 0x000fea0003800000 */
[----:B------:R0:W5:Y:S02]  /*6690*/  LDG.E.U8 R7, desc[UR16][R24.64+0x78] ;  /* 0x0000781018077981 */ /* 0x000164000c1e1100 */
.L_x_160:
[----:B------:R-:W-:Y:S05]  /*66a0*/  BSYNC B1 ;  /* 0x0000000000017941 */ /* 0x000fea0003800000 */
.L_x_159:
        /* <DEDUP_REMOVED lines=12> */
.L_x_162:
[----:B------:R-:W-:Y:S05]  /*6770*/  BSYNC B1 ;  /* 0x0000000000017941 */ /* 0x000fea0003800000 */
.L_x_161:
        /* <DEDUP_REMOVED lines=12> */
.L_x_164:
[----:B------:R-:W-:Y:S05]  /*6840*/  BSYNC B1 ;  /* 0x0000000000017941 */ /* 0x000fea0003800000 */
.L_x_163:
[----:B-----5:R-:W-:Y:S01]  /*6850*/  LOP3.LUT R7, R7, 0xff, RZ, 0xc0, !PT ;  /* 0x000000ff07077812 */ /* 0x020fe200078ec0ff */
[----:B------:R-:W-:Y:S01]  /*6860*/  BSSY B1, `(.L_x_165) ;  /* 0x000000b000017945 */ /* 0x000fe20003800000 */
[----:B------:R-:W-:Y:S02]  /*6870*/  ISETP.LT.OR P1, PT, R29, 0x7a, !P1 ;  /* 0x0000007a1d00780c */ /* 0x000fe40004f21670 */
[----:B------:R-:W-:-:S05]  /*6880*/  F2FP.F16.E5M2.UNPACK_B R7, R7 ;  /* 0x00000007ff07723e */ /* 0x000fca00020004ff */
[----:B01----:R-:W-:Y:S01]  /*6890*/  HADD2.F32 R12, -RZ, R7.H0_H0 ;  /* 0x20000007ff0c7230 */ /* 0x003fe20000004100 */
[----:B------:R-:W-:-:S04]  /*68a0*/  PRMT R7, RZ, 0x7610, R7 ;  /* 0x00007610ff077816 */ /* 0x000fc80000000007 */
[----:B------:R-:W-:-:S04]  /*68b0*/  FMUL R12, R12, R9 ;  /* 0x000000090c0c7220 */ /* 0x000fc80000400000 */
[----:B------:R-:W-:-:S05]  /*68c0*/  FFMA R12, R17, R8, R12 ;  /* 0x00000008110c7223 */ /* 0x000fca000000000c */
[----:B------:R-:W-:-:S05]  /*68d0*/  F2FP.SATFINITE.E5M2.F32.PACK_AB_MERGE_C R13, RZ, R12, RZ ;  /* 0x0000000cff0d723e */ /* 0x000fca00048060ff */
[----:B------:R0:W-:Y:S01]  /*68e0*/  @!P3 STG.E.U8 desc[UR16][R10.64+0x78], R13 ;  /* 0x0000780d0a00b986 */ /* 0x0001e2000c101110 */
[----:B------:R-:W-:Y:S05]  /*68f0*/  @P1 BRA `(.L_x_166) ;  /* 0x0000000000041947 */ /* 0x000fea0003800000 */
[----:B------:R1:W5:Y:S02]  /*6900*/  LDG.E.U8 R7, desc[UR16][R26.64+0x79] ;  /* 0x000079101a077981 */ /* 0x000364000c1e1100 */
.L_x_166:
[----:B------:R-:W-:Y:S05]  /*6910*/  BSYNC B1 ;  /* 0x0000000000017941 */ /* 0x000fea0003800000 */
.L_x_165:
[----:B------:R-:W-:Y:S05]  /*6920*/  @P1 BRA `(.L_x_167) ;  /* 0x0000001000281947 */ /* 0x000fea0003800000 */
[----:B-----5:R-:W-:-:S04]  /*6930*/  LOP3.LUT R7, R7, 0xff, RZ, 0xc0, !PT ;  /* 0x000000ff07077812 */ /* 0x020fc800078ec0ff */
[----:B------:R-:W-:-:S05]  /*6940*/  F2FP.F16.E5M2.UNPACK_B R7, R7 ;  /* 0x00000007ff07723e */ /* 0x000fca00020004ff */
[----:B------:R-:W-:-:S05]  /*6950*/  HADD2.F32 R12, -RZ, R7.H0_H0 ;  /* 0x20000007ff0c7230 */ /* 0x000fca0000004100 */
[----:B------:R-:W-:-:S04]  /*6960*/  FMUL R7, R12, R9 ;  /* 0x000000090c077220 */ /* 0x000fc80000400000 */
[----:B------:R-:W-:-:S05]  /*6970*/  FFMA R7, R16, R8, R7 ;  /* 0x0000000810077223 */ /* 0x000fca0000000007 */
[----:B------:R-:W-:-:S05]  /*6980*/  F2FP.SATFINITE.E5M2.F32.PACK_AB_MERGE_C R7, RZ, R7, RZ ;  /* 0x00000007ff07723e */ /* 0x000fca00048060ff */
[----:B------:R0:W-:Y:S01]  /*6990*/  STG.E.U8 desc[UR16][R10.64+0x79], R7 ;  /* 0x000079070a007986 */ /* 0x0001e2000c101110 */
[----:B------:R-:W-:Y:S05]  /*69a0*/  BRA `(.L_x_167) ;  /* 0x0000001000087947 */ /* 0x000fea0003800000 */
.L_x_38:
[----:B------:R-:W-:Y:S01]  /*69b0*/  ISETP.GE.AND P1, PT, R36, 0x1, PT ;  /* 0x000000012400780c */ /* 0x000fe20003f26270 */
[-C--:B--2---:R-:W-:Y:S01]  /*69c0*/  FMUL R143, R143, R8.reuse ;  /* 0x000000088f8f7220 */ /* 0x084fe20000400000 */
[-C--:B------:R-:W-:Y:S01]  /*69d0*/  FMUL R138, R138, R8.reuse ;  /* 0x000000088a8a7220 */ /* 0x080fe20000400000 */
[----:B------:R-:W-:Y:S01]  /*69e0*/  ISETP.GE.AND P0, PT, R36, 0x9, PT ;  /* 0x000000092400780c */ /* 0x000fe20003f06270 */
[-C--:B------:R-:W-:Y:S01]  /*69f0*/  FMUL R141, R141, R8.reuse ;  /* 0x000000088d8d7220 */ /* 0x080fe20000400000 */
[C---:B------:R-:W-:Y:S01]  /*6a00*/  ISETP.LT.OR P4, PT, R29.reuse, 0x1, !P1 ;  /* 0x000000011d00780c */ /* 0x040fe20004f81670 */
[-C--:B------:R-:W-:Y:S01]  /*6a10*/  FMUL R136, R136, R8.reuse ;  /* 0x0000000888887220 */ /* 0x080fe20000400000 */
[----:B------:R-:W-:Y:S01]  /*6a20*/  ISETP.LT.OR P5, PT, R29, 0x2, !P1 ;  /* 0x000000021d00780c */ /* 0x000fe20004fa1670 */
[-C--:B------:R-:W-:Y:S01]  /*6a30*/  FMUL R139, R139, R8.reuse ;  /* 0x000000088b8b7220 */ /* 0x080fe20000400000 */
[----:B------:R-:W-:Y:S01]  /*6a40*/  F2FP.SATFINITE.E5M2.F32.PACK_AB_MERGE_C R143, RZ, R143, RZ ;  /* 0x0000008fff8f723e */ /* 0x000fe200048060ff */
[----:B------:R-:W-:Y:S01]  /*6a50*/  FMUL R134, R134, R8 ;  /* 0x0000000886867220 */ /* 0x000fe20000400000 */
[----:B------:R-:W-:Y:S01]  /*6a60*/  F2FP.SATFINITE.E5M2.F32.PACK_AB_MERGE_C R7, RZ, R138, RZ ;  /* 0x0000008aff07723e */ /* 0x000fe200048060ff */
[-C--:B------:R-:W-:Y:S01]  /*6a70*/  FMUL R137, R137, R8.reuse ;  /* 0x0000000889897220 */ /* 0x080fe20000400000 */
[C---:B------:R-:W-:Y:S01]  /*6a80*/  ISETP.LT.OR P3, PT, R29.reuse, 0x1, !P0 ;  /* 0x000000011d00780c */ /* 0x040fe20004761670 */
[-C--:B------:R-:W-:Y:S01]  /*6a90*/  FMUL R132, R132, R8.reuse ;  /* 0x0000000884847220 */ /* 0x080fe20000400000 */
[----:B------:R-:W-:Y:S01]  /*6aa0*/  ISETP.LT.OR P6, PT, R29, 0xa, !P1 ;  /* 0x0000000a1d00780c */ /* 0x000fe20004fc1670 */
[-C--:B------:R-:W-:Y:S01]  /*6ab0*/  FMUL R135, R135, R8.reuse ;  /* 0x0000000887877220 */ /* 0x080fe20000400000 */
[----:B------:R-:W-:Y:S01]  /*6ac0*/  F2FP.SATFINITE.E5M2.F32.PACK_AB_MERGE_C R141, RZ, R141, RZ ;  /* 0x0000008dff8d723e */ /* 0x000fe200048060ff */
[----:B------:R-:W-:Y:S01]  /*6ad0*/  @!P4 STG.E.U8 desc[UR16][R12.64], R143 ;  /* 0x0000008f0c00c986 */ /* 0x000fe2000c101110 */
[C---:B------:R-:W-:Y:S01]  /*6ae0*/  ISETP.LT.OR P4, PT, R29.reuse, 0x2, !P0 ;  /* 0x000000021d00780c */ /* 0x040fe20004781670 */
[----:B------:R-:W-:Y:S01]  /*6af0*/  FMUL R130, R130, R8 ;  /* 0x0000000882827220 */ /* 0x000fe20000400000 */
[----:B------:R-:W-:Y:S01]  /*6b00*/  F2FP.SATFINITE.E5M2.F32.PACK_AB_MERGE_C R25, RZ, R136, RZ ;  /* 0x00000088ff19723e */ /* 0x000fe200048060ff */
[----:B------:R0:W-:Y:S01]  /*6b10*/  @!P5 STG.E.U8 desc[UR16][R12.64+0x1], R7 ;  /* 0x000001070c00d986 */ /* 0x0001e2000c101110 */
[----:B------:R-:W-:Y:S01]  /*6b20*/  ISETP.LT.OR P5, PT, R29, 0x9, !P1 ;  /* 0x000000091d00780c */ /* 0x000fe20004fa1670 */
[-C--:B------:R-:W-:Y:S01]  /*6b30*/  FMUL R133, R133, R8.reuse ;  /* 0x0000000885857220 */ /* 0x080fe20000400000 */
[----:B------:R-:W-:Y:S01]  /*6b40*/  F2FP.SATFINITE.E5M2.F32.PACK_AB_MERGE_C R139, RZ, R139, RZ ;  /* 0x0000008bff8b723e */ /* 0x000fe200048060ff */
[----:B------:R-:W-:Y:S01]  /*6b50*/  @!P3 STG.E.U8 desc[UR16][R10.64], R141 ;  /* 0x0000008d0a00b986 */ /* 0x000fe2000c101110 */
[----:B------:R-:W-:Y:S01]  /*6b60*/  ISETP.LT.OR P3, PT, R29, 0x9, !P0 ;  /* 0x000000091d00780c */ /* 0x000fe20004761670 */
[-C--:B------:R-:W-:Y:S01]  /*6b70*/  FMUL R128, R128, R8.reuse ;  /* 0x0000000880807220 */ /* 0x080fe20000400000 */
[----:B------:R-:W-:Y:S01]  /*6b80*/  F2FP.SATFINITE.E5M2.F32.PACK_AB_MERGE_C R137, RZ, R137, RZ ;  /* 0x00000089ff89723e */ /* 0x000fe200048060ff */
[-C--:B------:R-:W-:Y:S01]  /*6b90*/  FMUL R131, R131, R8.reuse ;  /* 0x0000000883837220 */ /* 0x080fe20000400000 */
[----:B------:R-:W-:Y:S01]  /*6ba0*/  F2FP.SATFINITE.E5M2.F32.PACK_AB_MERGE_C R135, RZ, R135, RZ ;  /* 0x00000087ff87723e */ /* 0x000fe200048060ff */
[----:B------:R1:W-:Y:S01]  /*6bb0*/  @!P4 STG.E.U8 desc[UR16][R10.64+0x1], R25 ;  /* 0x000001190a00c986 */ /* 0x0003e2000c101110 */
[C---:B------:R-:W-:Y:S01]  /*6bc0*/  ISETP.LT.OR P4, PT, R29.reuse, 0xa, !P0 ;  /* 0x0000000a1d00780c */ /* 0x040fe20004781670 */
[----:B------:R-:W-:Y:S01]  /*6bd0*/  FMUL R126, R126, R8 ;  /* 0x000000087e7e7220 */ /* 0x000fe20000400000 */
[----:B0-----:R-:W-:Y:S01]  /*6be0*/  F2FP.SATFINITE.E5M2.F32.PACK_AB_MERGE_C R7, RZ, R134, RZ ;  /* 0x00000086ff07723e */ /* 0x001fe200048060ff */
[----:B------:R-:W-:Y:S01]  /*6bf0*/  @!P5 STG.E.U8 desc[UR16][R12.64+0x8], R139 ;  /* 0x0000088b0c00d986 */ /* 0x000fe2000c101110 */
[----:B------:R-:W-:Y:S01]  /*6c00*/  ISETP.LT.OR P5, PT, R29, 0x11, !P1 ;  /* 0x000000111d00780c */ /* 0x000fe20004fa1670 */
[-C--:B------:R-:W-:Y:S01]  /*6c10*/  FMUL R129, R129, R8.reuse ;  /* 0x0000000881817220 */ /* 0x080fe20000400000 */
[----:B------:R-:W-:Y:S01]  /*6c20*/  F2FP.SATFINITE.E5M2.F32.PACK_AB_MERGE_C R133, RZ, R133, RZ ;  /* 0x00000085ff85723e */ /* 0x000fe200048060ff */
[----:B------:R0:W-:Y:S01]  /*6c30*/  @!P6 STG.E.U8 desc[UR16][R12.64+0x9], R7 ;  /* 0x000009070c00e986 */ /* 0x0001e2000c101110 */
[----:B------:R-:W-:Y:S01]  /*6c40*/  ISETP.LT.OR P6, PT, R29, 0x12, !P1 ;  /* 0x000000121d00780c */ /* 0x000fe20004fc1670 */
[----:B------:R-:W-:Y:S01]  /*6c50*/  FMUL R124, R124, R8 ;  /* 0x000000087c7c7220 */ /* 0x000fe20000400000 */
[----:B------:R-:W-:Y:S01]  /*6c60*/  F2FP.SATFINITE.E5M2.F32.PACK_AB_MERGE_C R131, RZ, R131, RZ ;  /* 0x00000083ff83723e */ /* 0x000fe200048060ff */
[----:B------:R-:W-:Y:S01]  /*6c70*/  @!P3 STG.E.U8 desc[UR16][R10.64+0x8], R137 ;  /* 0x000008890a00b986 */ /* 0x000fe2000c101110 */
[----:B-1----:R-:W-:Y:S01]  /*6c80*/  F2FP.SATFINITE.E5M2.F32.PACK_AB_MERGE_C R25, RZ, R132, RZ ;  /* 0x00000084ff19723e */ /* 0x002fe200048060ff */
[-C--:B------:R-:W-:Y:S01]  /*6c90*/  FMUL R127, R127, R8.reuse ;  /* 0x000000087f7f7220 */ /* 0x080fe20000400000 */
[C---:B------:R-:W-:Y:S01]  /*6ca0*/  ISETP.LT.OR P3, PT, R29.reuse, 0x11, !P0 ;  /* 0x000000111d00780c */ /* 0x040fe20004761670 */
[-C--:B------:R-:W-:Y:S01]  /*6cb0*/  FMUL R122, R122, R8.reuse ;  /* 0x000000087a7a7220 */ /* 0x080fe20000400000 */
[----:B------:R-:W-:Y:S01]  /*6cc0*/  F2FP.SATFINITE.E5M2.F32.PACK_AB_MERGE_C R129, RZ, R129, RZ ;  /* 0x00000081ff81723e */ /* 0x000fe200048060ff */
[----:B------:R1:W-:Y:S01]  /*6cd0*/  @!P4 STG.E.U8 desc[UR16][R10.64+0x9], R25 ;  /* 0x000009190a00c986 */ /* 0x0003e2000c101110 */
[----:B------:R-:W-:Y:S01]  /*6ce0*/  ISETP.LT.OR P4, PT, R29, 0x12, !P0 ;  /* 0x000000121d00780c */ /* 0x000fe20004781670 */
[----:B------:R-:W-:Y:S01]  /*6cf0*/  FMUL R125, R125, R8 ;  /* 0x000000087d7d7220 */ /* 0x000fe20000400000 */
[----:B0-----:R-:W-:Y:S01]  /*6d00*/  F2FP.SATFINITE.E5M2.F32.PACK_AB_MERGE_C R7, RZ, R130, RZ ;  /* 0x00000082ff07723e */ /* 0x001fe200048060ff */
[----:B------:R-:W-:Y:S01]  /*6d10*/  @!P5 STG.E.U8 desc[UR16][R12.64+0x10], R135 ;  /* 0x000010870c00d986 */ /* 0x000fe2000c101110 */
[C---:B------:R-:W-:Y:S01]  /*6d20*/  ISETP.LT.OR P5, PT, R29.reuse, 0x19, !P1 ;  /* 0x000000191d00780c */ /* 0x040fe20004fa1670 */
[-C--:B------:R-:W-:Y:S01]  /*6d30*/  FMUL R120, R120, R8.reuse ;  /* 0x0000000878787220 */ /* 0x080fe20000400000 */
[----:B------:R-:W-:Y:S01]  /*6d40*/  F2FP.SATFINITE.E5M2.F32.PACK_AB_MERGE_C R127, RZ, R127, RZ ;  /* 0x0000007fff7f723e */ /* 0x000fe200048060ff */
[----:B------:R0:W-:Y:S01]  /*6d50*/  @!P6 STG.E.U8 desc[UR16][R12.64+0x11], R7 ;  /* 0x000011070c00e986 */ /* 0x0001e2000c101110 */
[----:B------:R-:W-:Y:S01]  /*6d60*/  ISETP.LT.OR P6, PT, R29, 0x1a, !P1 ;  /* 0x0000001a1d00780c */ /* 0x000fe20004fc1670 */
[-C--:B------:R-:W-:Y:S01]  /*6d70*/  FMUL R123, R123, R8.reuse ;  /* 0x000000087b7b7220 */ /* 0x080fe20000400000 */
[----:B------:R-:W-:Y:S01]  /*6d80*/  FMUL R118, R118, R8 ;  /* 0x0000000876767220 */ /* 0x000fe20000400000 */
[----:B-1----:R-:W-:Y:S01]  /*6d90*/  F2FP.SATFINITE.E5M2.F32.PACK_AB_MERGE_C R25, RZ, R128, RZ ;  /* 0x00000080ff19723e */ /* 0x002fe200048060ff */
[----:B------:R-:W-:Y:S01]  /*6da0*/  @!P3 STG.E.U8 desc[UR16][R10.64+0x10], R133 ;  /* 0x000010850a00b986 */ /* 0x000fe2000c101110 */
[----:B------:R-:W-:Y:S01]  /*6db0*/  ISETP.LT.OR P3, PT, R29, 0x19, !P0 ;  /* 0x000000191d00780c */ /* 0x000fe20004761670 */
        /* <DEDUP_REMOVED lines=35> */
[----:B------:R-:W-:Y:S01]  /*6ff0*/  ISETP.LT.OR P3, PT, R29, 0x29, !P0 ;  /* 0x000000291d00780c */ /* 0x000fe20004761670 */
[-C--:B------:R-:W-:Y:S01]  /*7000*/  FMUL R111, R111, R8.reuse ;  /* 0x000000086f6f7220 */ /* 0x080fe20000400000 */
[-C--:B------:R-:W-:Y:S01]  /*7010*/  FMUL R106, R106, R8.reuse ;  /* 0x000000086a6a7220 */ /* 0x080fe20000400000 */
        /* <DEDUP_REMOVED lines=104> */
[----:B------:R-:W-:-:S02]  /*76a0*/  ISETP.LT.OR P3, PT, R29, 0x59, !P0 ;  /* 0x000000591d00780c */ /* 0x000fc40004761670 */
[----:B------:R-:W-:Y:S01]  /*76b0*/  F2FP.SATFINITE.E5M2.F32.PACK_AB_MERGE_C R21, RZ, R21, RZ ;  /* 0x00000015ff15723e */ /* 0x000fe200048060ff */
[----:B------:R1:W-:Y:S01]  /*76c0*/  @!P4 STG.E.U8 desc[UR16][R10.64+0x51], R25 ;  /* 0x000051190a00c986 */ /* 0x0003e2000c101110 */
[C---:B------:R-:W-:Y:S02]  /*76d0*/  ISETP.LT.OR P4, PT, R29.reuse, 0x5a, !P0 ;  /* 0x0000005a1d00780c */ /* 0x040fe40004781670 */
[----:B0-----:R-:W-:Y:S01]  /*76e0*/  F2FP.SATFINITE.E5M2.F32.PACK_AB_MERGE_C R7, RZ, R94, RZ ;  /* 0x0000005eff07723e */ /* 0x001fe200048060ff */
[----:B------:R-:W-:Y:S01]  /*76f0*/  @!P5 STG.E.U8 desc[UR16][R12.64+0x58], R99 ;  /* 0x000058630c00d986 */ /* 0x000fe2000c101110 */
[C---:B------:R-:W-:Y:S02]  /*7700*/  ISETP.LT.OR P5, PT, R29.reuse, 0x61, !P1 ;  /* 0x000000611d00780c */ /* 0x040fe40004fa1670 */
[----:B------:R-:W-:Y:S01]  /*7710*/  F2FP.SATFINITE.E5M2.F32.PACK_AB_MERGE_C R15, RZ, R15, RZ ;  /* 0x0000000fff0f723e */ /* 0x000fe200048060ff */
[----:B------:R0:W-:Y:S01]  /*7720*/  @!P6 STG.E.U8 desc[UR16][R12.64+0x59], R7 ;  /* 0x000059070c00e986 */ /* 0x0001e2000c101110 */
[----:B------:R-:W-:-:S02]  /*7730*/  ISETP.LT.OR P6, PT, R29, 0x62, !P1 ;  /* 0x000000621d00780c */ /* 0x000fc40004fc1670 */
[----:B------:R-:W-:Y:S01]  /*7740*/  F2FP.SATFINITE.E5M2.F32.PACK_AB_MERGE_C R17, RZ, R17, RZ ;  /* 0x00000011ff11723e */ /* 0x000fe200048060ff */
[----:B------:R-:W-:Y:S01]  /*7750*/  @!P3 STG.E.U8 desc[UR16][R10.64+0x58], R97 ;  /* 0x000058610a00b986 */ /* 0x000fe2000c101110 */
[----:B-1----:R-:W-:Y:S02]  /*7760*/  F2FP.SATFINITE.E5M2.F32.PACK_AB_MERGE_C R25, RZ, R92, RZ ;  /* 0x0000005cff19723e */ /* 0x002fe400048060ff */
[----:B------:R-:W-:-:S03]  /*7770*/  ISETP.LT.OR P3, PT, R29, 0x61, !P0 ;  /* 0x000000611d00780c */ /* 0x000fc60004761670 */
[----:B------:R1:W-:Y:S01]  /*7780*/  @!P4 STG.E.U8 desc[UR16][R10.64+0x59], R25 ;  /* 0x000059190a00c986 */ /* 0x0003e2000c101110 */
[C---:B------:R-:W-:Y:S02]  /*7790*/  ISETP.LT.OR P4, PT, R29.reuse, 0x62, !P0 ;  /* 0x000000621d00780c */ /* 0x040fe40004781670 */
[----:B0-----:R-:W-:Y:S01]  /*77a0*/  F2FP.SATFINITE.E5M2.F32.PACK_AB_MERGE_C R7, RZ, R90, RZ ;  /* 0x0000005aff07723e */ /* 0x001fe200048060ff */
[----:B------:R-:W-:Y:S01]  /*77b0*/  @!P5 STG.E.U8 desc[UR16][R12.64+0x60], R93 ;  /* 0x0000605d0c00d986 */ /* 0x000fe2000c101110 */
[----:B------:R-:W-:-:S03]  /*77c0*/  ISETP.LT.OR P5, PT, R29, 0x69, !P1 ;  /* 0x000000691d00780c */ /* 0x000fc60004fa1670 */
[----:B------:R0:W-:Y:S01]  /*77d0*/  @!P6 STG.E.U8 desc[UR16][R12.64+0x61], R7 ;  /* 0x000061070c00e986 */ /* 0x0001e2000c101110 */
[C---:B------:R-:W-:Y:S02]  /*77e0*/  ISETP.LT.OR P6, PT, R29.reuse, 0x6a, !P1 ;  /* 0x0000006a1d00780c */ /* 0x040fe40004fc1670 */
[----:B-1----:R-:W-:Y:S01]  /*77f0*/  F2FP.SATFINITE.E5M2.F32.PACK_AB_MERGE_C R25, RZ, R88, RZ ;  /* 0x00000058ff19723e */ /* 0x002fe200048060ff */
[----:B------:R-:W-:Y:S01]  /*7800*/  @!P3 STG.E.U8 desc[UR16][R10.64+0x60], R95 ;  /* 0x0000605f0a00b986 */ /* 0x000fe2000c101110 */
        /* <DEDUP_REMOVED lines=11> */
[----:B------:R-:W-:Y:S01]  /*78c0*/  @!P4 STG.E.U8 desc[UR16][R10.64+0x69], R25 ;  /* 0x000069190a00c986 */ /* 0x000fe2000c101110 */
[C---:B------:R-:W-:Y:S02]  /*78d0*/  ISETP.LT.OR P4, PT, R29.reuse, 0x79, !P1 ;  /* 0x000000791d00780c */ /* 0x040fe40004f81670 */
[C---:B------:R-:W-:Y:S01]  /*78e0*/  ISETP.LT.OR P1, PT, R29.reuse, 0x7a, !P1 ;  /* 0x0000007a1d00780c */ /* 0x040fe20004f21670 */
[----:B------:R1:W-:Y:S01]  /*78f0*/  @!P5 STG.E.U8 desc[UR16][R12.64+0x70], R23 ;  /* 0x000070170c00d986 */ /* 0x0003e2000c101110 */
[C---:B------:R-:W-:Y:S02]  /*7900*/  ISETP.LT.OR P5, PT, R29.reuse, 0x72, !P0 ;  /* 0x000000721d00780c */ /* 0x040fe400047a1670 */
[----:B0-----:R-:W-:Y:S01]  /*7910*/  F2FP.SATFINITE.E5M2.F32.PACK_AB_MERGE_C R7, RZ, R18, RZ ;  /* 0x00000012ff07723e */ /* 0x001fe200048060ff */
[----:B------:R0:W-:Y:S01]  /*7920*/  @!P6 STG.E.U8 desc[UR16][R12.64+0x71], R19 ;  /* 0x000071130c00e986 */ /* 0x0001e2000c101110 */
[C---:B------:R-:W-:Y:S02]  /*7930*/  ISETP.LT.OR P6, PT, R29.reuse, 0x79, !P0 ;  /* 0x000000791d00780c */ /* 0x040fe400047c1670 */
[----:B------:R-:W-:Y:S01]  /*7940*/  ISETP.LT.OR P0, PT, R29, 0x7a, !P0 ;  /* 0x0000007a1d00780c */ /* 0x000fe20004701670 */
[----:B------:R2:W-:Y:S01]  /*7950*/  @!P3 STG.E.U8 desc[UR16][R10.64+0x70], R21 ;  /* 0x000070150a00b986 */ /* 0x0005e2000c101110 */
[----:B-1----:R-:W-:-:S05]  /*7960*/  F2FP.SATFINITE.E5M2.F32.PACK_AB_MERGE_C R23, RZ, R16, RZ ;  /* 0x00000010ff17723e */ /* 0x002fca00048060ff */
[----:B------:R2:W-:Y:S01]  /*7970*/  @!P5 STG.E.U8 desc[UR16][R10.64+0x71], R7 ;  /* 0x000071070a00d986 */ /* 0x0005e2000c101110 */
[----:B0-----:R-:W-:-:S03]  /*7980*/  F2FP.SATFINITE.E5M2.F32.PACK_AB_MERGE_C R19, RZ, R14, RZ ;  /* 0x0000000eff13723e */ /* 0x001fc600048060ff */
[----:B------:R2:W-:Y:S04]  /*7990*/  @!P4 STG.E.U8 desc[UR16][R12.64+0x78], R15 ;  /* 0x0000780f0c00c986 */ /* 0x0005e8000c101110 */
[----:B------:R2:W-:Y:S04]  /*79a0*/  @!P1 STG.E.U8 desc[UR16][R12.64+0x79], R19 ;  /* 0x000079130c009986 */ /* 0x0005e8000c101110 */
[----:B------:R2:W-:Y:S04]  /*79b0*/  @!P6 STG.E.U8 desc[UR16][R10.64+0x78], R17 ;  /* 0x000078110a00e986 */ /* 0x0005e8000c101110 */
[----:B------:R2:W-:Y:S02]  /*79c0*/  @!P0 STG.E.U8 desc[UR16][R10.64+0x79], R23 ;  /* 0x000079170a008986 */ /* 0x0005e4000c101110 */
.L_x_167:
[----:B------:R-:W-:Y:S05]  /*79d0*/  BSYNC B0 ;  /* 0x0000000000007941 */ /* 0x000fea0003800000 */
.L_x_37:
[----:B------:R-:W-:Y:S01]  /*79e0*/  ULDC UR6, c[0x0][0xc] ;  /* 0x0000030000067ab9 */ /* 0x000fe20000000800 */
[----:B------:R-:W-:Y:S01]  /*79f0*/  ULDC UR7, c[0x0][0x10] ;  /* 0x0000040000077ab9 */ /* 0x000fe20000000800 */
[----:B0-2--5:R-:W0:Y:S01]  /*7a00*/  LDC R7, c[0x0][0x14] ;  /* 0x00000500ff077b82 */ /* 0x025e220000000800 */
[----:B------:R-:W-:Y:S01]  /*7a10*/  UIMAD.WIDE.U32 UR6, UR6, UR7, URZ ;  /* 0x00000007060672a5 */ /* 0x000fe2000f8e003f */
[----:B----4-:R-:W-:Y:S01]  /*7a20*/  PRMT R10, RZ, 0x7610, R10 ;  /* 0x00007610ff0a7816 */ /* 0x010fe2000000000a */
[----:B------:R-:W-:-:S04]  /*7a30*/  IMAD.MOV.U32 R11, RZ, RZ, -0x1 ;  /* 0xffffffffff0b7424 */ /* 0x000fc800078e00ff */
[----:B0-----:R-:W-:-:S04]  /*7a40*/  IMAD.WIDE.U32 R2, R7, UR6, R2 ;  /* 0x0000000607027c25 */ /* 0x001fc8000f8e0002 */
[----:B------:R-:W-:Y:S01]  /*7a50*/  IMAD R7, R7, UR7, RZ ;  /* 0x0000000707077c24 */ /* 0x000fe2000f8e02ff */
[----:B------:R-:W-:Y:S02]  /*7a60*/  ULDC.64 UR6, c[0x0][0x650] ;  /* 0x0001940000067ab9 */ /* 0x000fe40000000a00 */
[----:B------:R-:W-:Y:S01]  /*7a70*/  ISETP.GE.U32.AND P0, PT, R2, UR6, PT ;  /* 0x0000000602007c0c */ /* 0x000fe2000bf06070 */
[----:B------:R-:W-:Y:S02]  /*7a80*/  IMAD.IADD R3, R3, 0x1, R7 ;  /* 0x0000000103037824 */ /* 0x000fe400078e0207 */
[----:B------:R-:W-:-:S03]  /*7a90*/  IMAD.MOV.U32 R7, RZ, RZ, -0x1 ;  /* 0xffffffffff077424 */ /* 0x000fc600078e00ff */
[----:B------:R-:W-:-:S13]  /*7aa0*/  ISETP.GE.U32.AND.EX P0, PT, R3, UR7, PT, P0 ;  /* 0x0000000703007c0c */ /* 0x000fda000bf06100 */
[----:B------:R-:W-:Y:S05]  /*7ab0*/  @P0 BRA `(.L_x_168) ;  /* 0x0000000400600947 */ /* 0x000fea0003800000 */
[----:B------:R-:W0:Y:S01]  /*7ac0*/  S2R R22, SR_CTAID.X ;  /* 0x0000000000167919 */ /* 0x000e220000002500 */
[----:B------:R-:W2:Y:S01]  /*7ad0*/  LDC.64 R16, c[0x0][0x628] ;  /* 0x00018a00ff107b82 */ /* 0x000ea20000000a00 */
[----:B------:R-:W-:Y:S01]  /*7ae0*/  ULDC UR6, c[0x0][0x150] ;  /* 0x0000540000067ab9 */ /* 0x000fe20000000800 */
[----:B------:R-:W-:Y:S01]  /*7af0*/  IMAD.MOV.U32 R14, RZ, RZ, R2 ;  /* 0x000000ffff0e7224 */ /* 0x000fe200078e0002 */
[----:B------:R-:W4:Y:S01]  /*7b00*/  S2R R24, SR_CTAID.Y ;  /* 0x0000000000187919 */ /* 0x000f220000002600 */
[----:B------:R-:W-:-:S04]  /*7b10*/  IMAD.MOV.U32 R15, RZ, RZ, R3 ;  /* 0x000000ffff0f7224 */ /* 0x000fc800078e0003 */
[----:B------:R-:W1:Y:S08]  /*7b20*/  LDC R25, c[0x0][0x144] ;  /* 0x00005100ff197b82 */ /* 0x000e700000000800 */
[----:B------:R-:W1:Y:S08]  /*7b30*/  LDC R18, c[0x0][0x630] ;  /* 0x00018c00ff127b82 */ /* 0x000e700000000800 */
[----:B------:R-:W1:Y:S01]  /*7b40*/  LDC.64 R20, c[0x0][0x620] ;  /* 0x00018800ff147b82 */ /* 0x000e620000000a00 */
[----:B--2---:R-:W-:-:S04]  /*7b50*/  ISETP.NE.U32.AND P0, PT, R16, RZ, PT ;  /* 0x000000ff1000720c */ /* 0x004fc80003f05070 */
[----:B------:R-:W-:Y:S02]  /*7b60*/  ISETP.NE.AND.EX P0, PT, R17, RZ, PT, P0 ;  /* 0x000000ff1100720c */ /* 0x000fe40003f05300 */
[----:B0-----:R-:W-:-:S05]  /*7b70*/  I2FP.F32.U32 R7, R22 ;  /* 0x0000001600077245 */ /* 0x001fca0000201000 */
[----:B------:R-:W-:-:S04]  /*7b80*/  FMUL R7, R7, UR6 ;  /* 0x0000000607077c20 */ /* 0x000fc80008400000 */
[----:B------:R0:W2:Y:S02]  /*7b90*/  F2I.U32.TRUNC.NTZ R23, R7 ;  /* 0x0000000700177305 */ /* 0x0000a4000020f000 */
[----:B----4-:R-:W-:Y:S05]  /*7ba0*/  @!P0 BRA `(.L_x_169) ;  /* 0x0000000000288947 */ /* 0x010fea0003800000 */
[----:B0-----:R-:W0:Y:S02]  /*7bb0*/  LDC R7, c[0x0][0x634] ;  /* 0x00018d00ff077b82 */ /* 0x001e240000000800 */
        /* <DEDUP_REMOVED lines=9> */
.L_x_169:
[-CC-:B-1----:R-:W-:Y:S01]  /*7c50*/  SHF.R.U64 R19, R14, R18.reuse, R15.reuse ;  /* 0x000000120e137219 */ /* 0x182fe2000000120f */
[----:B------:R-:W1:Y:S01]  /*7c60*/  LDC.64 R30, c[0x0][0x640] ;  /* 0x00019000ff1e7b82 */ /* 0x000e620000000a00 */
[----:B0-----:R-:W-:Y:S01]  /*7c70*/  SHF.R.U32.HI R7, RZ, R18, R15 ;  /* 0x00000012ff077219 */ /* 0x001fe2000001160f */
[----:B--2---:R-:W-:Y:S01]  /*7c80*/  IMAD.MOV R23, RZ, RZ, -R23 ;  /* 0x000000ffff177224 */ /* 0x004fe200078e0a17 */
[----:B------:R-:W-:Y:S01]  /*7c90*/  IADD3 R13, P0, RZ, -R19, RZ ;  /* 0x80000013ff0d7210 */ /* 0x000fe20007f1e0ff */
[----:B------:R-:W-:Y:S02]  /*7ca0*/  ULDC UR6, c[0x0][0x154] ;  /* 0x0000550000067ab9 */ /* 0x000fe40000000800 */
[----:B------:R-:W-:Y:S02]  /*7cb0*/  IMAD R25, R25, R23, R22 ;  /* 0x0000001719197224 */ /* 0x000fe400078e0216 */
[----:B------:R-:W0:Y:S01]  /*7cc0*/  LDC R14, c[0x0][0x618] ;  /* 0x00018600ff0e7b82 */ /* 0x000e220000000800 */
[----:B------:R-:W-:-:S02]  /*7cd0*/  IMAD.X R7, RZ, RZ, ~R7, P0 ;  /* 0x000000ffff077224 */ /* 0x000fc400000e0e07 */
[----:B------:R-:W-:-:S04]  /*7ce0*/  IMAD.WIDE.U32 R10, R13, R20, R2 ;  /* 0x000000140d0a7225 */ /* 0x000fc800078e0002 */
[----:B------:R-:W-:Y:S01]  /*7cf0*/  IMAD R12, R7, R20, RZ ;  /* 0x00000014070c7224 */ /* 0x000fe200078e02ff */
[----:B---3--:R-:W2:Y:S03]  /*7d00*/  LDC R26, c[0x0][0x608] ;  /* 0x00018200ff1a7b82 */ /* 0x008ea60000000800 */
[----:B------:R-:W-:Y:S02]  /*7d10*/  IMAD R7, R13, R21, R12 ;  /* 0x000000150d077224 */ /* 0x000fe400078e020c */
[----:B------:R-:W-:Y:S02]  /*7d20*/  IMAD.MOV.U32 R13, RZ, RZ, 0x1 ;  /* 0x00000001ff0d7424 */ /* 0x000fe400078e00ff */
[----:B------:R-:W-:Y:S01]  /*7d30*/  IMAD.IADD R7, R11, 0x1, R7 ;  /* 0x000000010b077824 */ /* 0x000fe200078e0207 */
[----:B------:R-:W3:Y:S01]  /*7d40*/  LDC R28, c[0x0][0x658] ;  /* 0x00019600ff1c7b82 */ /* 0x000ee20000000800 */
[----:B------:R-:W-:-:S02]  /*7d50*/  I2FP.F32.U32 R11, R24 ;  /* 0x00000018000b7245 */ /* 0x000fc40000201000 */
[----:B-1----:R-:W-:-:S03]  /*7d60*/  ISETP.NE.U32.AND P0, PT, R30, RZ, PT ;  /* 0x000000ff1e00720c */ /* 0x002fc60003f05070 */
[----:B------:R-:W-:Y:S01]  /*7d70*/  FMUL R12, R11, UR6 ;  /* 0x000000060b0c7c20 */ /* 0x000fe20008400000 */
[----:B------:R-:W-:Y:S01]  /*7d80*/  ISETP.NE.AND.EX P0, PT, R31, RZ, PT, P0 ;  /* 0x000000ff1f00720c */ /* 0x000fe20003f05300 */
[----:B------:R-:W1:Y:S01]  /*7d90*/  LDC R23, c[0x0][0x148] ;  /* 0x00005200ff177b82 */ /* 0x000e620000000800 */
[-CC-:B0-----:R-:W-:Y:S01]  /*7da0*/  SHF.R.U64 R18, R10, R14.reuse, R7.reuse ;  /* 0x0000000e0a127219 */ /* 0x181fe20000001207 */
[----:B------:R0:W4:Y:S01]  /*7db0*/  F2I.U32.TRUNC.NTZ R20, R12 ;  /* 0x0000000c00147305 */ /* 0x000122000020f000 */
[----:B------:R-:W-:Y:S01]  /*7dc0*/  SHF.R.U32.HI R7, RZ, R14, R7 ;  /* 0x0000000eff077219 */ /* 0x000fe20000011607 */
[----:B------:R-:W-:-:S04]  /*7dd0*/  IMAD.MOV.U32 R11, RZ, RZ, -0x1 ;  /* 0xffffffffff0b7424 */ /* 0x000fc800078e00ff */
[----:B------:R-:W0:Y:S01]  /*7de0*/  LDC R22, c[0x0][0x600] ;  /* 0x00018000ff167b82 */ /* 0x000e220000000800 */
[-CC-:B--2---:R-:W-:Y:S02]  /*7df0*/  SHF.R.U64 R16, R18, R26.reuse, R7.reuse ;  /* 0x0000001a12107219 */ /* 0x184fe40000001207 */
[----:B------:R-:W-:-:S05]  /*7e00*/  SHF.R.U32.HI R7, RZ, R26, R7 ;  /* 0x0000001aff077219 */ /* 0x000fca0000011607 */
[----:B------:R-:W2:Y:S01]  /*7e10*/  LDC R29, c[0x0][0x648] ;  /* 0x00019200ff1d7b82 */ /* 0x000ea20000000800 */
[-C--:B---3--:R-:W-:Y:S02]  /*7e20*/  SHF.L.U32 R10, R11, R28.reuse, RZ ;  /* 0x0000001c0b0a7219 */ /* 0x088fe400000006ff */
[--C-:B------:R-:W-:Y:S02]  /*7e30*/  SHF.R.U64 R21, R16, R28, R7.reuse ;  /* 0x0000001c10157219 */ /* 0x100fe40000001207 */
[----:B------:R-:W-:Y:S02]  /*7e40*/  LOP3.LUT R27, RZ, R10, RZ, 0x33, !PT ;  /* 0x0000000aff1b7212 */ /* 0x000fe400078e33ff */
[-C--:B------:R-:W-:Y:S01]  /*7e50*/  SHF.R.U32.HI R11, RZ, R28.reuse, R7 ;  /* 0x0000001cff0b7219 */ /* 0x080fe20000011607 */
[----:B------:R-:W3:Y:S01]  /*7e60*/  LDC R32, c[0x0][0x638] ;  /* 0x00018e00ff207b82 */ /* 0x000ee20000000800 */
[----:B------:R-:W-:Y:S01]  /*7e70*/  SHF.L.U32 R26, R13, R28, RZ ;  /* 0x0000001c0d1a7219 */ /* 0x000fe200000006ff */
[----:B------:R-:W-:-:S06]  /*7e80*/  IMAD.MOV.U32 R10, RZ, RZ, R21 ;  /* 0x000000ffff0a7224 */ /* 0x000fcc00078e0015 */
[----:B------:R-:W0:Y:S01]  /*7e90*/  LDC R33, c[0x0][0x610] ;  /* 0x00018400ff217b82 */ /* 0x000e220000000800 */
[----:B----4-:R-:W-:Y:S05]  /*7ea0*/  @!P0 BRA `(.L_x_170) ;  /* 0x0000000000288947 */ /* 0x010fea0003800000 */
[----:B------:R-:W4:Y:S02]  /*7eb0*/  LDC R10, c[0x0][0x64c] ;  /* 0x00019300ff0a7b82 */ /* 0x000f240000000800 */
[----:B----4-:R-:W-:-:S05]  /*7ec0*/  IADD3 R7, P0, R21, R10, RZ ;  /* 0x0000000a15077210 */ /* 0x010fca0007f1e0ff */
[----:B------:R-:W-:-:S04]  /*7ed0*/  IMAD.X R17, RZ, RZ, R11, P0 ;  /* 0x000000ffff117224 */ /* 0x000fc800000e060b */
[----:B------:R-:W-:-:S04]  /*7ee0*/  IMAD.WIDE.U32 R10, R17, R30, RZ ;  /* 0x0000001e110a7225 */ /* 0x000fc800078e00ff */
[----:B0-----:R-:W-:-:S04]  /*7ef0*/  IMAD.WIDE.U32 R12, P0, R7, R31, R10 ;  /* 0x0000001f070c7225 */ /* 0x001fc8000780000a */
[----:B------:R-:W-:-:S04]  /*7f00*/  IMAD.WIDE.U32 R10, R7, R30, RZ ;  /* 0x0000001e070a7225 */ /* 0x000fc800078e00ff */
[----:B------:R-:W-:Y:S01]  /*7f10*/  IMAD.X R15, RZ, RZ, RZ, P0 ;  /* 0x000000ffff0f7224 */ /* 0x000fe200000e06ff */
[----:B------:R-:W-:Y:S01]  /*7f20*/  IADD3 RZ, P0, R11, R12, RZ ;  /* 0x0000000c0bff7210 */ /* 0x000fe20007f1e0ff */
[----:B------:R-:W-:-:S04]  /*7f30*/  IMAD.MOV.U32 R14, RZ, RZ, R13 ;  /* 0x000000ffff0e7224 */ /* 0x000fc800078e000d */
[----:B------:R-:W-:-:S08]  /*7f40*/  IMAD.WIDE.U32.X R10, R17, R31, R14, P0 ;  /* 0x0000001f110a7225 */ /* 0x000fd000000e040e */
.L_x_170:
[----:B--2---:R-:W-:Y:S01]  /*7f50*/  SHF.R.U64 R7, R10, R29, R11 ;  /* 0x0000001d0a077219 */ /* 0x004fe2000000120b */
[----:B0-----:R-:W-:Y:S01]  /*7f60*/  VIADD R11, R22, 0xffffffff ;  /* 0xffffffff160b7836 */ /* 0x001fe20000000000 */
[----:B------:R-:W-:Y:S01]  /*7f70*/  LOP3.LUT R28, R16, R27, RZ, 0xc0, !PT ;  /* 0x0000001b101c7212 */ /* 0x000fe200078ec0ff */
[----:B------:R-:W-:Y:S02]  /*7f80*/  IMAD.MOV R20, RZ, RZ, -R20 ;  /* 0x000000ffff147224 */ /* 0x000fe400078e0a14 */
[----:B------:R-:W-:Y:S01]  /*7f90*/  IMAD.MOV R10, RZ, RZ, -R7 ;  /* 0x000000ffff0a7224 */ /* 0x000fe200078e0a07 */
[----:B------:R-:W-:Y:S01]  /*7fa0*/  LOP3.LUT R18, R18, R11, RZ, 0xc0, !PT ;  /* 0x0000000b12127212 */ /* 0x000fe200078ec0ff */
[----:B------:R-:W-:Y:S02]  /*7fb0*/  IMAD R28, R26, R7, R28 ;  /* 0x000000071a1c7224 */ /* 0x000fe400078e021c */
[----:B-1----:R-:W-:Y:S02]  /*7fc0*/  @P2 IMAD R25, R23, R20, R24 ;  /* 0x0000001417192224 */ /* 0x002fe400078e0218 */
[----:B---3--:R-:W-:-:S02]  /*7fd0*/  IMAD R7, R10, R32, R21 ;  /* 0x000000200a077224 */ /* 0x008fc400078e0215 */
[----:B------:R-:W-:Y:S02]  /*7fe0*/  IMAD R28, R28, R33, R25 ;  /* 0x000000211c1c7224 */ /* 0x000fe400078e0219 */
[----:B------:R-:W-:Y:S02]  /*7ff0*/  IMAD R7, R7, R22, R18 ;  /* 0x0000001607077224 */ /* 0x000fe400078e0212 */
[----:B------:R-:W-:-:S03]  /*8000*/  IMAD.MOV.U32 R10, RZ, RZ, 0x1 ;  /* 0x00000001ff0a7424 */ /* 0x000fc600078e00ff */
[----:B------:R-:W-:Y:S02]  /*8010*/  SEL R11, R7, R28, !P2 ;  /* 0x0000001c070b7207 */ /* 0x000fe40005000000 */
[----:B------:R-:W-:Y:S01]  /*8020*/  SEL R28, R28, R7, !P2 ;  /* 0x000000071c1c7207 */ /* 0x000fe20005000000 */
[----:B------:R-:W-:-:S07]  /*8030*/  IMAD.MOV.U32 R7, RZ, RZ, R19 ;  /* 0x000000ffff077224 */ /* 0x000fce00078e0013 */
.L_x_168:
[----:B------:R-:W-:Y:S01]  /*8040*/  LOP3.LUT P0, RZ, R10, 0xff, RZ, 0xc0, !PT ;  /* 0x000000ff0aff7812 */ /* 0x000fe2000780c0ff */
[----:B------:R-:W-:-:S12]  /*8050*/  IMAD.MOV.U32 R10, RZ, RZ, R28 ;  /* 0x000000ffff0a7224 */ /* 0x000fd800078e001c */
[----:B------:R-:W-:Y:S05]  /*8060*/  @P0 BRA `(.L_x_171) ;  /* 0xffffff9000780947 */ /* 0x000fea000383ffff */
[----:B------:R-:W-:Y:S05]  /*8070*/  EXIT ;  /* 0x000000000000794d */ /* 0x000fea0003800000 */
.L_x_7:
        /* <DEDUP_REMOVED lines=26> */
.L_x_173:
[----:B------:R-:W0:Y:S01]  /*8220*/  LDC.64 R28, c[0x0][0x640] ;  /* 0x00019000ff1c7b82 */ /* 0x000e220000000a00 */
[-CC-:B------:R-:W-:Y:S01]  /*8230*/  SHF.R.U64 R21, R16, R6.reuse, R17.reuse ;  /* 0x0000000610157219 */ /* 0x180fe20000001211 */
[----:B------:R-:W-:Y:S01]  /*8240*/  IMAD.MOV.U32 R31, RZ, RZ, 0x1 ;  /* 0x00000001ff1f7424 */ /* 0x000fe200078e00ff */
[----:B------:R-:W-:Y:S02]  /*8250*/  SHF.R.U32.HI R5, RZ, R6, R17 ;  /* 0x00000006ff057219 */ /* 0x000fe40000011611 */
        /* <DEDUP_REMOVED lines=9> */
[----:B0-----:R-:W-:Y:S01]  /*82f0*/  ISETP.NE.U32.AND P0, PT, R28, RZ, PT ;  /* 0x000000ff1c00720c */ /* 0x001fe20003f05070 */
[----:B------:R-:W-:-:S03]  /*8300*/  IMAD.MOV.U32 R11, RZ, RZ, -0x1 ;  /* 0xffffffffff0b7424 */ /* 0x000fc600078e00ff */
[----:B------:R-:W-:Y:S02]  /*8310*/  ISETP.NE.AND.EX P0, PT, R29, RZ, PT, P0 ;  /* 0x000000ff1d00720c */ /* 0x000fe40003f05300 */
[----:B------:R-:W0:Y:S01]  /*8320*/  LDC R24, c[0x0][0x600] ;  /* 0x00018000ff187b82 */ /* 0x000e220000000800 */
[-CC-:B-1----:R-:W-:Y:S02]  /*8330*/  SHF.R.U64 R18, R10, R14.reuse, R5.reuse ;  /* 0x0000000e0a127219 */ /* 0x182fe40000001205 */
[----:B------:R-:W-:-:S05]  /*8340*/  SHF.R.U32.HI R5, RZ, R14, R5 ;  /* 0x0000000eff057219 */ /* 0x000fca0000011605 */
        /* <DEDUP_REMOVED lines=21> */
.L_x_174:
[----:B-1----:R-:W-:Y:S01]  /*84a0*/  SHF.R.U64 R6, R10, R25, R11 ;  /* 0x000000190a067219 */ /* 0x002fe2000000120b */
[----:B0-----:R-:W-:Y:S01]  /*84b0*/  VIADD R11, R24, 0xffffffff ;  /* 0xffffffff180b7836 */ /* 0x001fe20000000000 */
[----:B------:R-:W-:Y:S01]  /*84c0*/  SHF.L.U32 R9, R31, R26, RZ ;  /* 0x0000001a1f097219 */ /* 0x000fe200000006ff */
[----:B------:R-:W-:Y:S01]  /*84d0*/  @P2 IMAD R12, R13, R20, R8 ;  /* 0x000000140d0c2224 */ /* 0x000fe200078e0208 */
[----:B------:R-:W-:Y:S01]  /*84e0*/  LOP3.LUT R5, R22, R33, RZ, 0xc0, !PT ;  /* 0x0000002116057212 */ /* 0x000fe200078ec0ff */
[----:B------:R-:W-:Y:S01]  /*84f0*/  IMAD.MOV R10, RZ, RZ, -R6 ;  /* 0x000000ffff0a7224 */ /* 0x000fe200078e0a06 */
[----:B------:R-:W-:Y:S01]  /*8500*/  LOP3.LUT R18, R18, R11, RZ, 0xc0, !PT ;  /* 0x0000000b12127212 */ /* 0x000fe200078ec0ff */
[----:B------:R-:W-:Y:S02]  /*8510*/  IMAD.MOV.U32 R8, RZ, RZ, 0x1 ;  /* 0x00000001ff087424 */ /* 0x000fe400078e00ff */
[----:B------:R-:W-:Y:S02]  /*8520*/  IMAD R9, R9, R6, R5 ;  /* 0x0000000609097224 */ /* 0x000fe400078e0205 */
[----:B--2---:R-:W-:-:S02]  /*8530*/  IMAD R5, R10, R27, R23 ;  /* 0x0000001b0a057224 */ /* 0x004fc400078e0217 */
[----:B---3--:R-:W-:Y:S02]  /*8540*/  IMAD R6, R9, R30, R12 ;  /* 0x0000001e09067224 */ /* 0x008fe400078e020c */
[----:B------:R-:W-:Y:S01]  /*8550*/  IMAD R9, R5, R24, R18 ;  /* 0x0000001805097224 */ /* 0x000fe200078e0212 */
[----:B------:R-:W-:Y:S01]  /*8560*/  PRMT R5, R8, 0x7610, R5 ;  /* 0x0000761008057816 */ /* 0x000fe20000000005 */
[----:B------:R-:W-:-:S03]  /*8570*/  IMAD.MOV.U32 R16, RZ, RZ, R21 ;  /* 0x000000ffff107224 */ /* 0x000fc600078e0015 */
[----:B------:R-:W-:Y:S02]  /*8580*/  SEL R17, R9, R6, !P2 ;  /* 0x0000000609117207 */ /* 0x000fe40005000000 */
[----:B------:R-:W-:-:S07]  /*8590*/  SEL R6, R6, R9, !P2 ;  /* 0x0000000906067207 */ /* 0x000fce0005000000 */
.L_x_172:
[----:B------:R-:W-:-:S08]  /*85a0*/  NOP ;  /* 0x0000000000007918 */ /* 0x000fd00000000000 */
[----:B------:R-:W0:-:S00]  /*85b0*/  USETMAXREG.DEALLOC.CTAPOOL 0x28 ;  /* 0x00000028000079c8 */ /* 0x000e0000080e0500 */
[----:B0-----:R-:W-:-:S13]  /*85c0*/  ISETP.NE.AND P0, PT, R7, RZ, PT ;  /* 0x000000ff0700720c */ /* 0x001fda0003f05270 */
[----:B------:R-:W-:Y:S05]  /*85d0*/  @P0 EXIT ;  /* 0x000000000000094d */ /* 0x000fea0003800000 */
[----:B------:R-:W-:Y:S01]  /*85e0*/  LOP3.LUT P0, RZ, R5, 0xff, RZ, 0xc0, !PT ;  /* 0x000000ff05ff7812 */ /* 0x000fe2000780c0ff */
[----:B------:R-:W-:Y:S02]  /*85f0*/  IMAD.MOV.U32 R11, RZ, RZ, 0x1 ;  /* 0x00000001ff0b7424 */ /* 0x000fe400078e00ff */
[----:B------:R-:W-:-:S10]  /*8600*/  IMAD.MOV.U32 R15, RZ, RZ, RZ ;  /* 0x000000ffff0f7224 */ /* 0x000fd400078e00ff */
[----:B------:R-:W-:Y:S05]  /*8610*/  @!P0 BRA `(.L_x_175) ;  /* 0x0000000c008c8947 */ /* 0x000fea0003800000 */
[----:B------:R-:W0:Y:S01]  /*8620*/  LDC R5, c[0x0][0x28c] ;  /* 0x0000a300ff057b82 */ /* 0x000e220000000800 */
[----:B------:R-:W-:Y:S01]  /*8630*/  UMOV UR17, 0x1 ;  /* 0x0000000100117882 */ /* 0x000fe20000000000 */
[----:B------:R-:W-:Y:S01]  /*8640*/  ULDC UR9, c[0x0][0xc] ;  /* 0x0000030000097ab9 */ /* 0x000fe20000000800 */
[----:B------:R-:W-:Y:S01]  /*8650*/  ULDC UR15, c[0x0][0x10] ;  /* 0x00000400000f7ab9 */ /* 0x000fe20000000800 */
[----:B------:R-:W-:Y:S01]  /*8660*/  ULDC UR5, c[0x0][0x658] ;  /* 0x0001960000057ab9 */ /* 0x000fe20000000800 */
[----:B------:R-:W-:Y:S01]  /*8670*/  UMOV UR7, 0xffffffff ;  /* 0xffffffff00077882 */ /* 0x000fe20000000000 */
[----:B------:R-:W-:Y:S01]  /*8680*/  BSSY B0, `(.L_x_175) ;  /* 0x00000dc000007945 */ /* 0x000fe20003800000 */
[----:B------:R-:W-:Y:S01]  /*8690*/  USHF.L.U32 UR7, UR7, UR5, URZ ;  /* 0x0000000507077299 */ /* 0x000fe2000800063f */
[----:B------:R-:W1:Y:S01]  /*86a0*/  S2UR UR8, SR_CgaCtaId ;  /* 0x00000000000879c3 */ /* 0x000e620000008800 */
[----:B------:R-:W-:Y:S01]  /*86b0*/  IMAD.MOV.U32 R13, RZ, RZ, 0x1 ;  /* 0x00000001ff0d7424 */ /* 0x000fe200078e00ff */
[----:B------:R-:W-:Y:S01]  /*86c0*/  LOP3.LUT R14, R4, 0x2, RZ, 0xfc, !PT ;  /* 0x00000002040e7812 */ /* 0x000fe200078efcff */
[----:B------:R-:W-:Y:S01]  /*86d0*/  IMAD.MOV.U32 R11, RZ, RZ, 0x1 ;  /* 0x00000001ff0b7424 */ /* 0x000fe200078e00ff */
[----:B------:R-:W-:Y:S01]  /*86e0*/  ULDC UR4, c[0x0][0x600] ;  /* 0x0001800000047ab9 */ /* 0x000fe20000000800 */
[----:B------:R-:W-:Y:S01]  /*86f0*/  IMAD.MOV.U32 R15, RZ, RZ, RZ ;  /* 0x000000ffff0f7224 */ /* 0x000fe200078e00ff */
[----:B------:R-:W-:Y:S01]  /*8700*/  UMOV UR16, 0x11 ;  /* 0x0000001100107882 */ /* 0x000fe20000000000 */
[----:B------:R-:W-:-:S02]  /*8710*/  UIADD3 UR4, UR4, -0x1, URZ ;  /* 0xffffffff04047890 */ /* 0x000fc4000fffe03f */
[----:B------:R-:W-:Y:S02]  /*8720*/  USHF.L.U32 UR5, UR17, UR5, URZ ;  /* 0x0000000511057299 */ /* 0x000fe4000800063f */
[----:B------:R-:W-:Y:S01]  /*8730*/  ULOP3.LUT UR7, URZ, UR7, URZ, 0x33, !UPT ;  /* 0x000000073f077292 */ /* 0x000fe2000f8e333f */
[----:B------:R-:W-:Y:S01]  /*8740*/  ULDC.64 UR30, c[0x0][0x198] ;  /* 0x00006600001e7ab9 */ /* 0x000fe20000000a00 */
[----:B0-----:R-:W-:-:S05]  /*8750*/  VIADD R5, R5, 0x7f ;  /* 0x0000007f05057836 */ /* 0x001fca0000000000 */
[----:B------:R-:W-:Y:S01]  /*8760*/  SHF.R.S32.HI R8, RZ, 0x1f, R5 ;  /* 0x0000001fff087819 */ /* 0x000fe20000011405 */
[----:B-1----:R-:W-:-:S03]  /*8770*/  USHF.R.U32.HI UR27, URZ, 0x2, UR8 ;  /* 0x000000023f1b7899 */ /* 0x002fc60008011608 */
[----:B------:R-:W-:Y:S01]  /*8780*/  LEA.HI R8, R8, R5, RZ, 0x7 ;  /* 0x0000000508087211 */ /* 0x000fe200078f38ff */
[----:B------:R-:W-:Y:S02]  /*8790*/  ULOP3.LUT UR10, UR8, 0x3, URZ, 0xc0, !UPT ;  /* 0x00000003080a7892 */ /* 0x000fe4000f8ec03f */
[----:B------:R-:W-:Y:S01]  /*87a0*/  USHF.L.U32 UR6, UR8, 0x5, URZ ;  /* 0x0000000508067899 */ /* 0x000fe2000800063f */
[----:B------:R-:W-:Y:S01]  /*87b0*/  SHF.R.S32.HI R10, RZ, 0x7, R8 ;  /* 0x00000007ff0a7819 */ /* 0x000fe20000011408 */
[----:B------:R-:W-:Y:S02]  /*87c0*/  USHF.L.U32 UR28, UR8, 0xc, URZ ;  /* 0x0000000c081c7899 */ /* 0x000fe4000800063f */
[----:B------:R-:W-:Y:S02]  /*87d0*/  ULOP3.LUT UR8, UR8, 0xfffffffc, URZ, 0xc0, !UPT ;  /* 0xfffffffc08087892 */ /* 0x000fe4000f8ec03f */
[----:B------:R-:W-:Y:S01]  /*87e0*/  UISETP.GT.U32.AND UP0, UPT, UR10, 0xffff, UPT ;  /* 0x0000ffff0a00788c */ /* 0x000fe2000bf04070 */
[----:B------:R-:W-:Y:S01]  /*87f0*/  VIADD R5, R10, 0x1 ;  /* 0x000000010a057836 */ /* 0x000fe20000000000 */
[----:B------:R-:W-:-:S02]  /*8800*/  ULOP3.LUT UR12, UR8, 0x1, URZ, 0xfc, !UPT ;  /* 0x00000001080c7892 */ /* 0x000fc4000f8efc3f */
[----:B------:R-:W-:Y:S02]  /*8810*/  ULOP3.LUT UR13, UR8, 0x2, URZ, 0xfc, !UPT ;  /* 0x00000002080d7892 */ /* 0x000fe4000f8efc3f */
[----:B------:R-:W-:Y:S02]  /*8820*/  USHF.L.U32 UR11, UR17, UR8, URZ ;  /* 0x00000008110b7299 */ /* 0x000fe4000800063f */
[----:B------:R-:W-:Y:S02]  /*8830*/  ULOP3.LUT UR14, UR8, 0x3, URZ, 0xfc, !UPT ;  /* 0x00000003080e7892 */ /* 0x000fe4000f8efc3f */
[----:B------:R-:W-:Y:S02]  /*8840*/  UIMAD.WIDE.U32 UR8, UR9, UR15, URZ ;  /* 0x0000000f090872a5 */ /* 0x000fe4000f8e003f */
[----:B------:R-:W-:Y:S02]  /*8850*/  USHF.L.U32 UR12, UR17, UR12, URZ ;  /* 0x0000000c110c7299 */ /* 0x000fe4000800063f */
[----:B------:R-:W-:-:S02]  /*8860*/  USHF.L.U32 UR13, UR17, UR13, URZ ;  /* 0x0000000d110d7299 */ /* 0x000fc4000800063f */
[----:B------:R-:W-:Y:S01]  /*8870*/  USEL UR10, UR10, 0xffff, !UP0 ;  /* 0x0000ffff0a0a7887 */ /* 0x000fe2000c000000 */
[----:B------:R-:W-:Y:S01]  /*8880*/  ULDC UR15, c[0x0][0x14] ;  /* 0x00000500000f7ab9 */ /* 0x000fe20000000800 */
[----:B------:R-:W-:Y:S02]  /*8890*/  USHF.L.U32 UR14, UR17, UR14, URZ ;  /* 0x0000000e110e7299 */ /* 0x000fe4000800063f */
[----:B------:R-:W-:Y:S02]  /*88a0*/  UIMAD.WIDE.U32 UR22, UR8, UR15, URZ ;  /* 0x0000000f081672a5 */ /* 0x000fe4000f8e003f */
[----:B------:R-:W-:Y:S02]  /*88b0*/  UIMAD UR8, UR9, UR15, URZ ;  /* 0x0000000f090872a4 */ /* 0x000fe4000f8e023f */
[----:B------:R-:W-:Y:S02]  /*88c0*/  ULOP3.LUT UR11, UR13, UR11, UR12, 0xfe, !UPT ;  /* 0x0000000b0d0b7292 */ /* 0x000fe4000f8efe0c */
[----:B------:R-:W-:-:S02]  /*88d0*/  ULOP3.LUT UR10, UR10, 0xffff, URZ, 0xc0, !UPT ;  /* 0x0000ffff0a0a7892 */ /* 0x000fc4000f8ec03f */
[----:B------:R-:W-:Y:S02]  /*88e0*/  ULOP3.LUT UR6, UR6, 0x60, URZ, 0xc0, !UPT ;  /* 0x0000006006067892 */ /* 0x000fe4000f8ec03f */
[----:B------:R-:W-:Y:S02]  /*88f0*/  UIADD3 UR13, UR23, UR8, URZ ;  /* 0x00000008170d7290 */ /* 0x000fe4000fffe03f */
[----:B------:R-:W-:Y:S02]  /*8900*/  ULOP3.LUT UR14, UR11, UR14, URZ, 0xfc, !UPT ;  /* 0x0000000e0b0e7292 */ /* 0x000fe4000f8efc3f */
[----:B------:R-:W-:-:S12]  /*8910*/  USHF.L.U32 UR15, UR16, UR10, URZ ;  /* 0x0000000a100f7299 */ /* 0x000fd8000800063f */
.L_x_186:
[----:B------:R-:W-:-:S03]  /*8920*/  UMOV UR8, 0xffffffff ;  /* 0xffffffff00087882 */ /* 0x000fc60000000000 */
[----:B------:R-:W-:Y:S05]  /*8930*/  BRA.DIV UR8, `(.L_x_176) ;  /* 0x0000001208207947 */ /* 0x000fea000b800000 */
[----:B------:R-:W-:-:S13]  /*8940*/  ELECT P0, URZ, PT ;  /* 0x00000000003f782f */ /* 0x000fda0003800000 */
.L_x_200:
[----:B------:R-:W0:Y:S01]  /*8950*/  LDC R7, c[0x0][0x28c] ;  /* 0x0000a300ff077b82 */ /* 0x000e220000000800 */
[----:B------:R-:W-:Y:S01]  /*8960*/  BSSY B1, `(.L_x_177) ;  /* 0x000003b000017945 */ /* 0x000fe20003800000 */
[----:B0-----:R-:W-:-:S13]  /*8970*/  ISETP.LT.OR P0, PT, R7, 0x1, !P0 ;  /* 0x000000010700780c */ /* 0x001fda0004701670 */
[----:B------:R-:W-:Y:S05]  /*8980*/  @P0 BRA `(.L_x_178) ;  /* 0x0000000000e00947 */ /* 0x000fea0003800000 */
[----:B------:R-:W-:Y:S01]  /*8990*/  LEA R9, R6, UR27, 0x1 ;  /* 0x0000001b06097c11 */ /* 0x000fe2000f8e08ff */
[----:B------:R-:W-:Y:S01]  /*89a0*/  IMAD.MOV.U32 R21, RZ, RZ, RZ ;  /* 0x000000ffff157224 */ /* 0x000fe200078e00ff */
[----:B------:R-:W-:Y:S01]  /*89b0*/  LEA R17, R17, UR6, 0x7 ;  /* 0x0000000611117c11 */ /* 0x000fe2000f8e38ff */
[----:B------:R-:W-:Y:S02]  /*89c0*/  IMAD.MOV.U32 R6, RZ, RZ, R5 ;  /* 0x000000ffff067224 */ /* 0x000fe400078e0005 */
[----:B------:R-:W-:Y:S02]  /*89d0*/  IMAD.MOV.U32 R7, RZ, RZ, R11 ;  /* 0x000000ffff077224 */ /* 0x000fe400078e000b */
[----:B------:R-:W-:Y:S02]  /*89e0*/  IMAD.MOV.U32 R8, RZ, RZ, R15 ;  /* 0x000000ffff087224 */ /* 0x000fe400078e000f */
[----:B------:R-:W-:-:S07]  /*89f0*/  IMAD.SHL.U32 R18, R9, 0x40, RZ ;  /* 0x0000004009127824 */ /* 0x000fce00078e00ff */
.L_x_181:
[----:B------:R-:W0:Y:S01]  /*8a00*/  S2R R12, SR_CgaCtaId ;  /* 0x00000000000c7919 */ /* 0x000e220000008800 */
[----:B------:R-:W-:Y:S02]  /*8a10*/  MOV R9, 0x400 ;  /* 0x0000040000097802 */ /* 0x000fe40000000f00 */
[----:B------:R-:W-:Y:S02]  /*8a20*/  LOP3.LUT P1, RZ, R0, 0x7f, RZ, 0xc0, !PT ;  /* 0x0000007f00ff7812 */ /* 0x000fe4000782c0ff */
[----:B0-----:R-:W-:Y:S02]  /*8a30*/  LEA R19, R12, R9, 0x18 ;  /* 0x000000090c137211 */ /* 0x001fe400078ec0ff */
[----:B------:R-:W-:-:S09]  /*8a40*/  SHF.L.U32 R9, R7, 0x1f, RZ ;  /* 0x0000001f07097819 */ /* 0x000fd200000006ff */
[----:B------:R-:W0:Y:S01]  /*8a50*/  @!P1 LDC R12, c[0x0][0x500] ;  /* 0x00014000ff0c9b82 */ /* 0x000e220000000800 */
[----:B------:R-:W-:-:S04]  /*8a60*/  IMAD R20, R8, 0x8, R19 ;  /* 0x0000000808147824 */ /* 0x000fc800078e0213 */
[----:B------:R-:W1:Y:S02]  /*8a70*/  SYNCS.PHASECHK.TRANS64.TRYWAIT P0, [R20+URZ+0x38], R9 ;  /* 0x00003809140075a7 */ /* 0x000e64000800017f */
[----:B-1----:R-:W-:Y:S05]  /*8a80*/  @!P0 BRA `(.L_x_179) ;  /* 0x0000000c00ec8947 */ /* 0x002fea0003800000 */
.L_x_201:
[----:B-1----:R-:W-:Y:S01]  /*8a90*/  PRMT R9, R14, 0x9910, RZ ;  /* 0x000099100e097816 */ /* 0x002fe200000000ff */
[----:B0-----:R0:W-:Y:S03]  /*8aa0*/  @!P1 SYNCS.ARRIVE.TRANS64 RZ, [R20+URZ], R12 ;  /* 0x0000000c14ff99a7 */ /* 0x0011e6000800003f */
[----:B------:R-:W-:-:S13]  /*8ab0*/  ISETP.NE.AND P0, PT, R9, 0x2, PT ;  /* 0x000000020900780c */ /* 0x000fda0003f05270 */
[----:B0-----:R-:W-:Y:S05]  /*8ac0*/  @P0 BRA `(.L_x_180) ;  /* 0x0000000000040947 */ /* 0x001fea0003800000 */
[----:B------:R-:W-:Y:S01]  /*8ad0*/  BPT.TRAP 0x1 ;  /* 0x000000040000795c */ /* 0x000fe20000300000 */
.L_x_180:
[----:B------:R-:W-:Y:S01]  /*8ae0*/  R2UR UR8, R8 ;  /* 0x00000000080872ca */ /* 0x000fe200000e0000 */
[----:B------:R-:W-:Y:S01]  /*8af0*/  VIADD R6, R6, 0xffffffff ;  /* 0xffffffff06067836 */ /* 0x000fe20000000000 */
[----:B------:R-:W-:Y:S01]  /*8b00*/  R2UR UR24, R19 ;  /* 0x00000000131872ca */ /* 0x000fe200000e0000 */
[----:B------:R-:W-:Y:S01]  /*8b10*/  UIADD3 UR16, UP0, UR30, 0xf0, URZ ;  /* 0x000000f01e107890 */ /* 0x000fe2000ff1e03f */
[----:B------:R-:W-:Y:S01]  /*8b20*/  R2UR UR25, R18 ;  /* 0x00000000121972ca */ /* 0x000fe200000e0000 */
[----:B------:R-:W-:Y:S01]  /*8b30*/  UIADD3 UR32, UP1, UR30, 0x1f0, URZ ;  /* 0x000001f01e207890 */ /* 0x000fe2000ff3e03f */
[----:B------:R-:W-:Y:S01]  /*8b40*/  R2UR UR9, R20 ;  /* 0x00000000140972ca */ /* 0x000fe200000e0000 */
[----:B------:R-:W-:Y:S01]  /*8b50*/  UIADD3.X UR17, URZ, UR31, URZ, UP0, !UPT ;  /* 0x0000001f3f117290 */ /* 0x000fe200087fe43f */
[----:B------:R-:W-:Y:S01]  /*8b60*/  R2UR UR10, R21 ;  /* 0x00000000150a72ca */ /* 0x000fe200000e0000 */
[----:B------:R-:W-:Y:S01]  /*8b70*/  UPRMT UR20, URZ, 0x5410, UR15 ;  /* 0x000054103f147896 */ /* 0x000fe2000800000f */
[----:B------:R-:W-:Y:S01]  /*8b80*/  R2UR UR12, R16 ;  /* 0x00000000100c72ca */ /* 0x000fe200000e0000 */
[----:B------:R-:W-:Y:S01]  /*8b90*/  VIADD R8, R8, 0x1 ;  /* 0x0000000108087836 */ /* 0x000fe20000000000 */
[----:B------:R-:W-:Y:S01]  /*8ba0*/  R2UR UR26, R17 ;  /* 0x00000000111a72ca */ /* 0x000fe200000e0000 */
[----:B------:R-:W-:Y:S01]  /*8bb0*/  USHF.L.U32 UR8, UR8, 0xe, URZ ;  /* 0x0000000e08087899 */ /* 0x000fe2000800063f */
[----:B------:R-:W-:Y:S01]  /*8bc0*/  ISETP.GT.AND P1, PT, R6, 0x1, PT ;  /* 0x000000010600780c */ /* 0x000fe20003f24270 */
[----:B------:R-:W-:Y:S01]  /*8bd0*/  UPRMT UR29, URZ, 0x5410, UR14 ;  /* 0x000054103f1d7896 */ /* 0x000fe2000800000e */
[C---:B------:R-:W-:Y:S01]  /*8be0*/  ISETP.NE.AND P0, PT, R8.reuse, 0x7, PT ;  /* 0x000000070800780c */ /* 0x040fe20003f05270 */
[----:B------:R-:W-:Y:S01]  /*8bf0*/  ULEA UR11, UR27, UR8, 0xd ;  /* 0x000000081b0b7291 */ /* 0x000fe2000f8e683f */
[----:B------:R-:W-:Y:S01]  /*8c00*/  VIADD R21, R21, 0x80 ;  /* 0x0000008015157836 */ /* 0x000fe20000000000 */
[----:B------:R-:W-:Y:S01]  /*8c10*/  ULOP3.LUT UR8, UR8, 0x3000, UR28, 0xf8, !UPT ;  /* 0x0000300008087892 */ /* 0x000fe2000f8ef81c */
[----:B------:R-:W-:Y:S01]  /*8c20*/  SEL R12, RZ, 0x1, P0 ;  /* 0x00000001ff0c7807 */ /* 0x000fe20000000000 */
[----:B------:R-:W-:Y:S01]  /*8c30*/  UIADD3 UR21, UR24, 0x180, UR11 ;  /* 0x0000018018157890 */ /* 0x000fe2000fffe00b */
[----:B------:R-:W-:Y:S01]  /*8c40*/  SEL R8, R8, RZ, P0 ;  /* 0x000000ff08087207 */ /* 0x000fe20000000000 */
[----:B------:R-:W-:Y:S01]  /*8c50*/  UIADD3 UR24, UR24, 0x1c180, UR8 ;  /* 0x0001c18018187890 */ /* 0x000fe2000fffe008 */
[----:B------:R-:W-:Y:S01]  /*8c60*/  LOP3.LUT R7, R7, R12, RZ, 0x3c, !PT ;  /* 0x0000000c07077212 */ /* 0x000fe200078e3cff */
[----:B------:R-:W-:Y:S01]  /*8c70*/  UIADD3.X UR33, URZ, UR31, URZ, UP1, !UPT ;  /* 0x0000001f3f217290 */ /* 0x000fe20008ffe43f */
[----:B------:R-:W-:Y:S01]  /*8c80*/  UMOV UR18, 0x0 ;  /* 0x0000000000127882 */ /* 0x000fe20000000000 */
[----:B------:R-:W-:Y:S01]  /*8c90*/  UMOV UR19, 0x10000000 ;  /* 0x1000000000137882 */ /* 0x000fe20000000000 */
[----:B------:R-:W-:Y:S01]  /*8ca0*/  UMOV UR11, UR25 ;  /* 0x00000019000b7c82 */ /* 0x000fe20008000000 */
[----:B------:R-:W-:-:S02]  /*8cb0*/  UMOV UR8, UR21 ;  /* 0x0000001500087c82 */ /* 0x000fc40008000000 */
[----:B------:R0:W-:Y:S02]  /*8cc0*/  UTMALDG.3D.MULTICAST [UR8], [UR16], UR20, desc[UR18] ;  /* 0x00001208100073b4 */ /* 0x0001e40008011814 */
[----:B0-----:R-:W-:Y:S01]  /*8cd0*/  UMOV UR8, UR24 ;  /* 0x0000001800087c82 */ /* 0x001fe20008000000 */
[----:B------:R-:W-:Y:S02]  /*8ce0*/  UMOV UR11, UR26 ;  /* 0x0000001a000b7c82 */ /* 0x000fe40008000000 */
[----:B------:R0:W-:Y:S02]  /*8cf0*/  UTMALDG.3D.MULTICAST [UR8], [UR32], UR29, desc[UR18] ;  /* 0x00001208200073b4 */ /* 0x0001e4000801181d */
[----:B0-----:R-:W-:Y:S05]  /*8d00*/  @P1 BRA `(.L_x_181) ;  /* 0xfffffffc003c1947 */ /* 0x001fea000383ffff */
.L_x_178:
[----:B------:R-:W-:Y:S05]  /*8d10*/  BSYNC B1 ;  /* 0x0000000000017941 */ /* 0x000fea0003800000 */
.L_x_177:
[----:B------:R-:W-:Y:S01]  /*8d20*/  LOP3.LUT P1, RZ, R13, 0xff, RZ, 0xc0, !PT ;  /* 0x000000ff0dff7812 */ /* 0x000fe2000782c0ff */
[C---:B------:R-:W-:Y:S01]  /*8d30*/  IMAD.IADD R15, R10.reuse, 0x1, R15 ;  /* 0x000000010a0f7824 */ /* 0x040fe200078e020f */
[----:B------:R-:W-:Y:S01]  /*8d40*/  ULDC.64 UR8, c[0x0][0x650] ;  /* 0x0001940000087ab9 */ /* 0x000fe20000000a00 */
[C---:B------:R-:W-:Y:S01]  /*8d50*/  ISETP.GE.U32.AND P3, PT, R10.reuse, 0x7, PT ;  /* 0x000000070a00780c */ /* 0x040fe20003f66070 */
[----:B------:R-:W-:Y:S01]  /*8d60*/  BSSY B1, `(.L_x_182) ;  /* 0x000006b000017945 */ /* 0x000fe20003800000 */
[C---:B------:R-:W-:Y:S01]  /*8d70*/  IMAD.WIDE.U32 R6, R15.reuse, 0x24924925, RZ ;  /* 0x249249250f067825 */ /* 0x040fe200078e00ff */
[----:B------:R-:W-:Y:S02]  /*8d80*/  ISETP.GT.U32.AND P0, PT, R15, 0x6, PT ;  /* 0x000000060f00780c */ /* 0x000fe40003f04070 */
[----:B------:R-:W-:Y:S01]  /*8d90*/  PRMT R13, RZ, 0x7610, R13 ;  /* 0x00007610ff0d7816 */ /* 0x000fe2000000000d */
[----:B------:R-:W-:Y:S01]  /*8da0*/  IMAD.MOV.U32 R17, RZ, RZ, -0x1 ;  /* 0xffffffffff117424 */ /* 0x000fe200078e00ff */
[----:B------:R-:W-:Y:S01]  /*8db0*/  ISETP.LT.U32.AND P0, PT, R10, 0x7, P0 ;  /* 0x000000070a00780c */ /* 0x000fe20000701070 */
[----:B------:R-:W-:-:S02]  /*8dc0*/  IMAD.MOV.U32 R16, RZ, RZ, -0x1 ;  /* 0xffffffffff107424 */ /* 0x000fc400078e00ff */
[----:B------:R-:W0:Y:S01]  /*8dd0*/  @P1 S2R R9, SR_CgaCtaId ;  /* 0x0000000000091919 */ /* 0x000e220000008800 */
[----:B------:R-:W-:Y:S02]  /*8de0*/  SEL R6, RZ, 0x1, !P0 ;  /* 0x00000001ff067807 */ /* 0x000fe40004000000 */
[----:B------:R-:W-:Y:S02]  /*8df0*/  IADD3 R2, P0, R2, UR22, RZ ;  /* 0x0000001602027c10 */ /* 0x000fe4000ff1e0ff */
[----:B------:R-:W-:Y:S02]  /*8e00*/  @P1 MOV R8, 0x400 ;  /* 0x0000040000081802 */ /* 0x000fe40000000f00 */
[----:B------:R-:W-:Y:S02]  /*8e10*/  IADD3.X R3, R3, UR13, RZ, P0, !PT ;  /* 0x0000000d03037c10 */ /* 0x000fe400087fe4ff */
[----:B------:R-:W-:Y:S02]  /*8e20*/  ISETP.GE.U32.AND P0, PT, R2, UR8, PT ;  /* 0x0000000802007c0c */ /* 0x000fe4000bf06070 */
[----:B------:R-:W-:-:S02]  /*8e30*/  LOP3.LUT R11, R11, R6, RZ, 0x3c, !PT ;  /* 0x000000060b0b7212 */ /* 0x000fc400078e3cff */
[----:B------:R-:W-:Y:S02]  /*8e40*/  ISETP.GE.U32.AND.EX P0, PT, R3, UR9, PT, P0 ;  /* 0x0000000903007c0c */ /* 0x000fe4000bf06100 */
[----:B0-----:R-:W-:Y:S01]  /*8e50*/  @P1 LEA R8, R9, R8, 0x18 ;  /* 0x0000000809081211 */ /* 0x001fe200078ec0ff */
[----:B------:R-:W-:-:S03]  /*8e60*/  IMAD.IADD R9, R15, 0x1, -R7 ;  /* 0x000000010f097824 */ /* 0x000fc600078e0a07 */
[----:B------:R0:W-:Y:S02]  /*8e70*/  @P1 SYNCS.ARRIVE.TRANS64.A1T0 RZ, [R8+URZ+0x88], RZ ;  /* 0x000088ff08ff19a7 */ /* 0x0001e4000810003f */
[----:B------:R-:W-:Y:S02]  /*8e80*/  LEA.HI R9, R9, R7, RZ, 0x1f ;  /* 0x0000000709097211 */ /* 0x000fe400078ff8ff */
[----:B------:R-:W-:Y:S02]  /*8e90*/  PRMT R7, RZ, 0x7610, R7 ;  /* 0x00007610ff077816 */ /* 0x000fe40000000007 */
[----:B------:R-:W-:-:S04]  /*8ea0*/  SHF.R.U32.HI R6, RZ, 0x2, R9 ;  /* 0x00000002ff067819 */ /* 0x000fc80000011609 */
[----:B------:R-:W-:Y:S01]  /*8eb0*/  @P3 LOP3.LUT R11, R11, 0x1, R6, 0x78, !PT ;  /* 0x000000010b0b3812 */ /* 0x000fe200078e7806 */
[----:B------:R-:W-:Y:S02]  /*8ec0*/  IMAD R15, R6, -0x7, R15 ;  /* 0xfffffff9060f7824 */ /* 0x000fe400078e020f */
[----:B------:R-:W-:Y:S01]  /*8ed0*/  IMAD.MOV.U32 R6, RZ, RZ, -0x1 ;  /* 0xffffffffff067424 */ /* 0x000fe200078e00ff */
[----:B0-----:R-:W-:Y:S06]  /*8ee0*/  @P0 BRA `(.L_x_183) ;  /* 0x0000000400480947 */ /* 0x001fec0003800000 */
[----:B------:R-:W0:Y:S01]  /*8ef0*/  S2R R17, SR_CTAID.X ;  /* 0x0000000000117919 */ /* 0x000e220000002500 */
[----:B------:R-:W-:Y:S01]  /*8f00*/  ULDC.64 UR8, c[0x0][0x628] ;  /* 0x00018a0000087ab9 */ /* 0x000fe20000000a00 */
[----:B------:R-:W1:Y:S01]  /*8f10*/  LDC R18, c[0x0][0x144] ;  /* 0x00005100ff127b82 */ /* 0x000e620000000800 */
[----:B------:R-:W-:Y:S01]  /*8f20*/  ISETP.NE.U32.AND P0, PT, RZ, UR8, PT ;  /* 0x00000008ff007c0c */ /* 0x000fe2000bf05070 */
[----:B------:R-:W2:Y:S01]  /*8f30*/  S2R R12, SR_CTAID.Y ;  /* 0x00000000000c7919 */ /* 0x000ea20000002600 */
[----:B------:R-:W-:Y:S01]  /*8f40*/  ULDC UR10, c[0x0][0x150] ;  /* 0x00005400000a7ab9 */ /* 0x000fe20000000800 */
[----:B------:R-:W-:Y:S01]  /*8f50*/  ULDC UR11, c[0x0][0x630] ;  /* 0x00018c00000b7ab9 */ /* 0x000fe20000000800 */
[----:B------:R-:W-:Y:S01]  /*8f60*/  ISETP.NE.AND.EX P0, PT, RZ, UR9, PT, P0 ;  /* 0x00000009ff007c0c */ /* 0x000fe2000bf05300 */
[----:B------:R-:W-:Y:S01]  /*8f70*/  IMAD.MOV.U32 R6, RZ, RZ, R2 ;  /* 0x000000ffff067224 */ /* 0x000fe200078e0002 */
[----:B0-----:R-:W-:-:S05]  /*8f80*/  I2FP.F32.U32 R7, R17 ;  /* 0x0000001100077245 */ /* 0x001fca0000201000 */
[----:B------:R-:W-:Y:S01]  /*8f90*/  FMUL R20, R7, UR10 ;  /* 0x0000000a07147c20 */ /* 0x000fe20008400000 */
[----:B------:R-:W-:-:S05]  /*8fa0*/  IMAD.MOV.U32 R7, RZ, RZ, R3 ;  /* 0x000000ffff077224 */ /* 0x000fca00078e0003 */
[----:B--2---:R-:W-:Y:S05]  /*8fb0*/  @!P0 BRA `(.L_x_184) ;  /* 0x0000000000288947 */ /* 0x004fea0003800000 */
[----:B------:R-:W-:Y:S02]  /*8fc0*/  ULDC UR10, c[0x0][0x634] ;  /* 0x00018d00000a7ab9 */ /* 0x000fe40000000800 */
[----:B------:R-:W-:-:S05]  /*8fd0*/  IADD3 R7, P0, R2, UR10, RZ ;  /* 0x0000000a02077c10 */ /* 0x000fca000ff1e0ff */
[----:B------:R-:W-:-:S04]  /*8fe0*/  IMAD.X R19, RZ, RZ, R3, P0 ;  /* 0x000000ffff137224 */ /* 0x000fc800000e0603 */
[----:B------:R-:W-:-:S04]  /*8ff0*/  IMAD.WIDE.U32 R8, R19, UR8, RZ ;  /* 0x0000000813087c25 */ /* 0x000fc8000f8e00ff */
[----:B------:R-:W-:-:S04]  /*9000*/  IMAD.WIDE.U32 R8, P0, R7, UR9, R8 ;  /* 0x0000000907087c25 */ /* 0x000fc8000f800008 */
[----:B------:R-:W-:-:S04]  /*9010*/  IMAD.WIDE.U32 R6, R7, UR8, RZ ;  /* 0x0000000807067c25 */ /* 0x000fc8000f8e00ff */
[----:B------:R-:W-:Y:S01]  /*9020*/  IMAD.MOV.U32 R6, RZ, RZ, R9 ;  /* 0x000000ffff067224 */ /* 0x000fe200078e0009 */
[----:B------:R-:W-:Y:S01]  /*9030*/  IADD3 RZ, P1, R7, R8, RZ ;  /* 0x0000000807ff7210 */ /* 0x000fe20007f3e0ff */
[----:B------:R-:W-:-:S04]  /*9040*/  IMAD.X R7, RZ, RZ, RZ, P0 ;  /* 0x000000ffff077224 */ /* 0x000fc800000e06ff */
[----:B------:R-:W-:-:S08]  /*9050*/  IMAD.WIDE.U32.X R6, R19, UR9, R6, P1 ;  /* 0x0000000913067c25 */ /* 0x000fd000088e0406 */
.L_x_184:
[--C-:B------:R-:W-:Y:S01]  /*9060*/  SHF.R.U64 R16, R6, UR11, R7.reuse ;  /* 0x0000000b06107c19 */ /* 0x100fe20008001207 */
[----:B------:R-:W0:Y:S01]  /*9070*/  F2I.U32.TRUNC.NTZ R20, R20 ;  /* 0x0000001400147305 */ /* 0x000e22000020f000 */
[----:B------:R-:W-:Y:S01]  /*9080*/  SHF.R.U32.HI R6, RZ, UR11, R7 ;  /* 0x0000000bff067c19 */ /* 0x000fe20008011607 */
[----:B------:R-:W-:Y:S01]  /*9090*/  ULDC.64 UR8, c[0x0][0x620] ;  /* 0x0001880000087ab9 */ /* 0x000fe20000000a00 */
[----:B------:R-:W-:Y:S01]  /*90a0*/  IADD3 R9, P0, RZ, -R16, RZ ;  /* 0x80000010ff097210 */ /* 0x000fe20007f1e0ff */
[----:B------:R-:W-:Y:S01]  /*90b0*/  ULDC.64 UR10, c[0x0][0x640] ;  /* 0x00019000000a7ab9 */ /* 0x000fe20000000a00 */
[----:B------:R-:W2:Y:S03]  /*90c0*/  LDC R21, c[0x0][0x148] ;  /* 0x00005200ff157b82 */ /* 0x000ea60000000800 */
[----:B------:R-:W-:Y:S01]  /*90d0*/  IMAD.X R6, RZ, RZ, ~R6, P0 ;  /* 0x000000ffff067224 */ /* 0x000fe200000e0e06 */
[----:B------:R-:W-:-:S03]  /*90e0*/  ISETP.NE.U32.AND P0, PT, RZ, UR10, PT ;  /* 0x0000000aff007c0c */ /* 0x000fc6000bf05070 */
[----:B------:R-:W-:Y:S01]  /*90f0*/  IMAD R8, R6, UR8, RZ ;  /* 0x0000000806087c24 */ /* 0x000fe2000f8e02ff */
[----:B------:R-:W-:Y:S01]  /*9100*/  ISETP.NE.AND.EX P0, PT, RZ, UR11, PT, P0 ;  /* 0x0000000bff007c0c */ /* 0x000fe2000bf05300 */
[----:B------:R-:W-:Y:S01]  /*9110*/  IMAD.WIDE.U32 R6, R9, UR8, R2 ;  /* 0x0000000809067c25 */ /* 0x000fe2000f8e0002 */
[----:B------:R-:W-:-:S03]  /*9120*/  ULDC UR8, c[0x0][0x618] ;  /* 0x0001860000087ab9 */ /* 0x000fc60000000800 */
[----:B------:R-:W-:Y:S01]  /*9130*/  IMAD R9, R9, UR9, R8 ;  /* 0x0000000909097c24 */ /* 0x000fe2000f8e0208 */
[----:B------:R-:W-:Y:S01]  /*9140*/  ULDC UR9, c[0x0][0x154] ;  /* 0x0000550000097ab9 */ /* 0x000fe20000000800 */
[----:B0-----:R-:W-:Y:S02]  /*9150*/  IMAD.MOV R8, RZ, RZ, -R20 ;  /* 0x000000ffff087224 */ /* 0x001fe400078e0a14 */
[----:B------:R-:W-:Y:S02]  /*9160*/  IMAD.IADD R7, R7, 0x1, R9 ;  /* 0x0000000107077824 */ /* 0x000fe400078e0209 */
[----:B-1----:R-:W-:Y:S01]  /*9170*/  IMAD R17, R18, R8, R17 ;  /* 0x0000000812117224 */ /* 0x002fe200078e0211 */
[----:B------:R-:W-:Y:S02]  /*9180*/  I2FP.F32.U32 R8, R12 ;  /* 0x0000000c00087245 */ /* 0x000fe40000201000 */
[--C-:B------:R-:W-:Y:S02]  /*9190*/  SHF.R.U64 R18, R6, UR8, R7.reuse ;  /* 0x0000000806127c19 */ /* 0x100fe40008001207 */
[----:B------:R-:W-:Y:S01]  /*91a0*/  SHF.R.U32.HI R7, RZ, UR8, R7 ;  /* 0x00000008ff077c19 */ /* 0x000fe20008011607 */
[----:B------:R-:W-:Y:S01]  /*91b0*/  FMUL R8, R8, UR9 ;  /* 0x0000000908087c20 */ /* 0x000fe20008400000 */
[----:B------:R-:W-:-:S02]  /*91c0*/  ULDC UR8, c[0x0][0x608] ;  /* 0x0001820000087ab9 */ /* 0x000fc40000000800 */
[--C-:B------:R-:W-:Y:S01]  /*91d0*/  SHF.R.U64 R20, R18, UR8, R7.reuse ;  /* 0x0000000812147c19 */ /* 0x100fe20008001207 */
[----:B------:R0:W1:Y:S01]  /*91e0*/  F2I.U32.TRUNC.NTZ R22, R8 ;  /* 0x0000000800167305 */ /* 0x000062000020f000 */
[----:B------:R-:W-:Y:S01]  /*91f0*/  SHF.R.U32.HI R7, RZ, UR8, R7 ;  /* 0x00000008ff077c19 */ /* 0x000fe20008011607 */
[----:B------:R-:W-:-:S03]  /*9200*/  ULDC UR8, c[0x0][0x658] ;  /* 0x0001960000087ab9 */ /* 0x000fc60000000800 */
[--C-:B------:R-:W-:Y:S02]  /*9210*/  SHF.R.U64 R19, R20, UR8, R7.reuse ;  /* 0x0000000814137c19 */ /* 0x100fe40008001207 */
[----:B------:R-:W-:-:S03]  /*9220*/  SHF.R.U32.HI R23, RZ, UR8, R7 ;  /* 0x00000008ff177c19 */ /* 0x000fc60008011607 */
[----:B------:R-:W-:Y:S02]  /*9230*/  IMAD.MOV.U32 R6, RZ, RZ, R19 ;  /* 0x000000ffff067224 */ /* 0x000fe400078e0013 */
[----:B------:R-:W-:Y:S01]  /*9240*/  IMAD.MOV.U32 R7, RZ, RZ, R23 ;  /* 0x000000ffff077224 */ /* 0x000fe200078e0017 */
[----:B0-----:R-:W-:Y:S06]  /*9250*/  @!P0 BRA `(.L_x_185) ;  /* 0x0000000000288947 */ /* 0x001fec0003800000 */
        /* <DEDUP_REMOVED lines=10> */
.L_x_185:
[----:B------:R-:W-:Y:S01]  /*9300*/  ULDC UR8, c[0x0][0x648] ;  /* 0x0001920000087ab9 */ /* 0x000fe20000000800 */
[----:B-1----:R-:W-:Y:S01]  /*9310*/  IMAD.MOV R22, RZ, RZ, -R22 ;  /* 0x000000ffff167224 */ /* 0x002fe200078e0a16 */
[----:B------:R-:W-:Y:S01]  /*9320*/  SHF.R.U64 R7, R6, UR8, R7 ;  /* 0x0000000806077c19 */ /* 0x000fe20008001207 */
[----:B------:R-:W-:Y:S01]  /*9330*/  ULDC UR8, c[0x0][0x638] ;  /* 0x00018e0000087ab9 */ /* 0x000fe20000000800 */
[----:B------:R-:W-:Y:S01]  /*9340*/  LOP3.LUT R6, R20, UR7, RZ, 0xc0, !PT ;  /* 0x0000000714067c12 */ /* 0x000fe2000f8ec0ff */
[----:B--2---:R-:W-:Y:S01]  /*9350*/  @P2 IMAD R17, R21, R22, R12 ;  /* 0x0000001615112224 */ /* 0x004fe200078e020c */
[----:B------:R-:W-:Y:S01]  /*9360*/  LOP3.LUT R18, R18, UR4, RZ, 0xc0, !PT ;  /* 0x0000000412127c12 */ /* 0x000fe2000f8ec0ff */
[----:B------:R-:W-:Y:S01]  /*9370*/  IMAD.MOV R8, RZ, RZ, -R7 ;  /* 0x000000ffff087224 */ /* 0x000fe200078e0a07 */
[----:B------:R-:W-:Y:S01]  /*9380*/  ULDC UR9, c[0x0][0x610] ;  /* 0x0001840000097ab9 */ /* 0x000fe20000000800 */
[----:B------:R-:W-:Y:S02]  /*9390*/  IMAD R6, R7, UR5, R6 ;  /* 0x0000000507067c24 */ /* 0x000fe4000f8e0206 */
[----:B------:R-:W-:Y:S01]  /*93a0*/  IMAD R19, R8, UR8, R19 ;  /* 0x0000000808137c24 */ /* 0x000fe2000f8e0213 */
[----:B------:R-:W-:Y:S01]  /*93b0*/  ULDC UR8, c[0x0][0x600] ;  /* 0x0001800000087ab9 */ /* 0x000fe20000000800 */
[----:B------:R-:W-:-:S02]  /*93c0*/  IMAD R6, R6, UR9, R17 ;  /* 0x0000000906067c24 */ /* 0x000fc4000f8e0211 */
[----:B------:R-:W-:Y:S02]  /*93d0*/  IMAD R19, R19, UR8, R18 ;  /* 0x0000000813137c24 */ /* 0x000fe4000f8e0212 */
[----:B------:R-:W-:-:S03]  /*93e0*/  IMAD.MOV.U32 R7, RZ, RZ, 0x1 ;  /* 0x00000001ff077424 */ /* 0x000fc600078e00ff */
[----:B------:R-:W-:Y:S02]  /*93f0*/  SEL R17, R19, R6, !P2 ;  /* 0x0000000613117207 */ /* 0x000fe40005000000 */
[----:B------:R-:W-:-:S07]  /*9400*/  SEL R6, R6, R19, !P2 ;  /* 0x0000001306067207 */ /* 0x000fce0005000000 */
.L_x_183:
[----:B------:R-:W-:Y:S05]  /*9410*/  BSYNC B1 ;  /* 0x0000000000017941 */ /* 0x000fea0003800000 */
.L_x_182:
[----:B------:R-:W-:-:S13]  /*9420*/  LOP3.LUT P0, RZ, R7, 0xff, RZ, 0xc0, !PT ;  /* 0x000000ff07ff7812 */ /* 0x000fda000780c0ff */
[----:B------:R-:W-:Y:S05]  /*9430*/  @P0 BRA `(.L_x_186) ;  /* 0xfffffff400380947 */ /* 0x000fea000383ffff */
[----:B------:R-:W-:Y:S05]  /*9440*/  BSYNC B0 ;  /* 0x0000000000007941 */ /* 0x000fea0003800000 */
.L_x_175:
[----:B------:R-:W-:-:S03]  /*9450*/  UMOV UR8, 0xffffffff ;  /* 0xffffffff00087882 */ /* 0x000fc60000000000 */
[----:B------:R-:W-:Y:S05]  /*9460*/  BRA.DIV UR8, `(.L_x_187) ;  /* 0x0000000608887947 */ /* 0x000fea000b800000 */
[----:B------:R-:W-:-:S13]  /*9470*/  ELECT P0, URZ, PT ;  /* 0x00000000003f782f */ /* 0x000fda0003800000 */
.L_x_204:
[----:B------:R-:W-:Y:S04]  /*9480*/  BSSY B0, `(.L_x_188) ;  /* 0x0000046000007945 */ /* 0x000fe80003800000 */
[----:B------:R-:W-:Y:S05]  /*9490*/  @!P0 BRA `(.L_x_189) ;  /* 0x0000000400108947 */ /* 0x000fea0003800000 */
[----:B------:R-:W-:-:S04]  /*94a0*/  LOP3.LUT R4, R4, 0x2, RZ, 0xfc, !PT ;  /* 0x0000000204047812 */ /* 0x000fc800078efcff */
[----:B------:R-:W-:-:S13]  /*94b0*/  ISETP.NE.AND P0, PT, R4, 0x3, PT ;  /* 0x000000030400780c */ /* 0x000fda0003f05270 */
[----:B------:R-:W-:Y:S05]  /*94c0*/  @!P0 BRA `(.L_x_190) ;  /* 0x0000000000048947 */ /* 0x000fea0003800000 */
[----:B------:R-:W-:Y:S01]  /*94d0*/  BPT.TRAP 0x1 ;  /* 0x000000040000795c */ /* 0x000fe20000300000 */
.L_x_190:
[----:B------:R-:W0:Y:S01]  /*94e0*/  S2R R3, SR_CgaCtaId ;  /* 0x0000000000037919 */ /* 0x000e220000008800 */
[----:B------:R-:W-:-:S04]  /*94f0*/  MOV R0, 0x400 ;  /* 0x0000040000007802 */ /* 0x000fc80000000f00 */
[----:B0-----:R-:W-:Y:S02]  /*9500*/  LEA R0, R3, R0, 0x18 ;  /* 0x0000000003007211 */ /* 0x001fe400078ec0ff */
[----:B------:R-:W-:-:S03]  /*9510*/  SHF.L.U32 R3, R11, 0x1f, RZ ;  /* 0x0000001f0b037819 */ /* 0x000fc600000006ff */
[----:B------:R-:W-:-:S04]  /*9520*/  VIADD R0, R0, 0x38 ;  /* 0x0000003800007836 */ /* 0x000fc80000000000 */
[C---:B------:R-:W-:Y:S02]  /*9530*/  IMAD R6, R15.reuse, 0x8, R0 ;  /* 0x000000080f067824 */ /* 0x040fe400078e0200 */
[----:B------:R-:W-:Y:S02]  /*9540*/  VIADD R15, R15, 0x1 ;  /* 0x000000010f0f7836 */ /* 0x000fe40000000000 */
[----:B------:R-:W0:Y:S03]  /*9550*/  SYNCS.PHASECHK.TRANS64.TRYWAIT P0, [R6+URZ], R3 ;  /* 0x00000003060075a7 */ /* 0x000e26000800017f */
[----:B------:R-:W-:-:S04]  /*9560*/  ISETP.NE.AND P1, PT, R15, 0x7, PT ;  /* 0x000000070f00780c */ /* 0x000fc80003f25270 */
[----:B------:R-:W-:Y:S02]  /*9570*/  SEL R2, RZ, 0x1, P1 ;  /* 0x00000001ff027807 */ /* 0x000fe40000800000 */
[----:B------:R-:W-:Y:S02]  /*9580*/  SEL R15, R15, RZ, P1 ;  /* 0x000000ff0f0f7207 */ /* 0x000fe40000800000 */
[----:B------:R-:W-:-:S03]  /*9590*/  LOP3.LUT R8, R11, R2, RZ, 0x3c, !PT ;  /* 0x000000020b087212 */ /* 0x000fc600078e3cff */
[----:B------:R-:W-:Y:S01]  /*95a0*/  IMAD R7, R15, 0x8, R0 ;  /* 0x000000080f077824 */ /* 0x000fe200078e0200 */
[----:B------:R-:W-:Y:S01]  /*95b0*/  SHF.L.U32 R4, R8, 0x1f, RZ ;  /* 0x0000001f08047819 */ /* 0x000fe200000006ff */
[----:B0-----:R-:W-:Y:S06]  /*95c0*/  @!P0 BRA `(.L_x_191) ;  /* 0x0000000400508947 */ /* 0x001fec0003800000 */
.L_x_205:
[----:B------:R-:W1:Y:S01]  /*95d0*/  SYNCS.PHASECHK.TRANS64.TRYWAIT P0, [R7+URZ], R4 ;  /* 0x00000004070075a7 */ /* 0x000e62000800017f */
[----:B------:R-:W-:-:S05]  /*95e0*/  VIADD R2, R15, 0x1 ;  /* 0x000000010f027836 */ /* 0x000fca0000000000 */
[----:B------:R-:W-:-:S04]  /*95f0*/  ISETP.NE.AND P1, PT, R2, 0x7, PT ;  /* 0x000000070200780c */ /* 0x000fc80003f25270 */
[----:B0-----:R-:W-:Y:S02]  /*9600*/  SEL R3, RZ, 0x1, P1 ;  /* 0x00000001ff037807 */ /* 0x001fe40000800000 */
[----:B------:R-:W-:Y:S02]  /*9610*/  SEL R9, R2, RZ, P1 ;  /* 0x000000ff02097207 */ /* 0x000fe40000800000 */
[----:B------:R-:W-:-:S03]  /*9620*/  LOP3.LUT R8, R8, R3, RZ, 0x3c, !PT ;  /* 0x0000000308087212 */ /* 0x000fc600078e3cff */
[----:B------:R-:W-:Y:S01]  /*9630*/  IMAD R6, R9, 0x8, R0 ;  /* 0x0000000809067824 */ /* 0x000fe200078e0200 */
[----:B------:R-:W-:Y:S01]  /*9640*/  SHF.L.U32 R5, R8, 0x1f, RZ ;  /* 0x0000001f08057819 */ /* 0x000fe200000006ff */
[----:B-1----:R-:W-:Y:S06]  /*9650*/  @!P0 BRA `(.L_x_192) ;  /* 0x0000000400408947 */ /* 0x002fec0003800000 */
.L_x_206:
[----:B------:R-:W1:Y:S01]  /*9660*/  SYNCS.PHASECHK.TRANS64.TRYWAIT P0, [R6+URZ], R5 ;  /* 0x00000005060075a7 */ /* 0x000e62000800017f */
[----:B------:R-:W-:-:S05]  /*9670*/  VIADD R2, R9, 0x1 ;  /* 0x0000000109027836 */ /* 0x000fca0000000000 */
[----:B------:R-:W-:-:S04]  /*9680*/  ISETP.NE.AND P1, PT, R2, 0x7, PT ;  /* 0x000000070200780c */ /* 0x000fc80003f25270 */
[----:B------:R-:W-:Y:S02]  /*9690*/  SEL R3, RZ, 0x1, P1 ;  /* 0x00000001ff037807 */ /* 0x000fe40000800000 */
[----:B0-----:R-:W-:Y:S02]  /*96a0*/  SEL R7, R2, RZ, P1 ;  /* 0x000000ff02077207 */ /* 0x001fe40000800000 */
[----:B------:R-:W-:-:S03]  /*96b0*/  LOP3.LUT R8, R8, R3, RZ, 0x3c, !PT ;  /* 0x0000000308087212 */ /* 0x000fc600078e3cff */
[----:B------:R-:W-:Y:S01]  /*96c0*/  IMAD R9, R7, 0x8, R0 ;  /* 0x0000000807097824 */ /* 0x000fe200078e0200 */
[----:B------:R-:W-:Y:S01]  /*96d0*/  SHF.L.U32 R4, R8, 0x1f, RZ ;  /* 0x0000001f08047819 */ /* 0x000fe200000006ff */
[----:B-1----:R-:W-:Y:S06]  /*96e0*/  @!P0 BRA `(.L_x_193) ;  /* 0x0000000400308947 */ /* 0x002fec0003800000 */
.L_x_207:
[----:B------:R-:W1:Y:S01]  /*96f0*/  SYNCS.PHASECHK.TRANS64.TRYWAIT P0, [R9+URZ], R4 ;  /* 0x00000004090075a7 */ /* 0x000e62000800017f */
[----:B------:R-:W-:-:S05]  /*9700*/  VIADD R2, R7, 0x1 ;  /* 0x0000000107027836 */ /* 0x000fca0000000000 */
[----:B------:R-:W-:-:S04]  /*9710*/  ISETP.NE.AND P1, PT, R2, 0x7, PT ;  /* 0x000000070200780c */ /* 0x000fc80003f25270 */
[----:B------:R-:W-:Y:S02]  /*9720*/  SEL R3, RZ, 0x1, P1 ;  /* 0x00000001ff037807 */ /* 0x000fe40000800000 */
[----:B------:R-:W-:Y:S02]  /*9730*/  SEL R7, R2, RZ, P1 ;  /* 0x000000ff02077207 */ /* 0x000fe40000800000 */
[----:B------:R-:W-:-:S03]  /*9740*/  LOP3.LUT R8, R8, R3, RZ, 0x3c, !PT ;  /* 0x0000000308087212 */ /* 0x000fc600078e3cff */
[----:B------:R-:W-:Y:S01]  /*9750*/  IMAD R10, R7, 0x8, R0 ;  /* 0x00000008070a7824 */ /* 0x000fe200078e0200 */
[----:B0-----:R-:W-:Y:S01]  /*9760*/  SHF.L.U32 R5, R8, 0x1f, RZ ;  /* 0x0000001f08057819 */ /* 0x001fe200000006ff */
[----:B-1----:R-:W-:Y:S06]  /*9770*/  @!P0 BRA `(.L_x_194) ;  /* 0x0000000400208947 */ /* 0x002fec0003800000 */
.L_x_208:
[----:B------:R-:W1:Y:S01]  /*9780*/  SYNCS.PHASECHK.TRANS64.TRYWAIT P0, [R10+URZ], R5 ;  /* 0x000000050a0075a7 */ /* 0x000e62000800017f */
[----:B------:R-:W-:-:S05]  /*9790*/  VIADD R2, R7, 0x1 ;  /* 0x0000000107027836 */ /* 0x000fca0000000000 */
[----:B------:R-:W-:-:S04]  /*97a0*/  ISETP.NE.AND P1, PT, R2, 0x7, PT ;  /* 0x000000070200780c */ /* 0x000fc80003f25270 */
[----:B------:R-:W-:Y:S02]  /*97b0*/  SEL R3, RZ, 0x1, P1 ;  /* 0x00000001ff037807 */ /* 0x000fe40000800000 */
[----:B------:R-:W-:Y:S02]  /*97c0*/  SEL R7, R2, RZ, P1 ;  /* 0x000000ff02077207 */ /* 0x000fe40000800000 */
[----:B0-----:R-:W-:-:S03]  /*97d0*/  LOP3.LUT R9, R8, R3, RZ, 0x3c, !PT ;  /* 0x0000000308097212 */ /* 0x001fc600078e3cff */
[----:B------:R-:W-:Y:S01]  /*97e0*/  IMAD R11, R7, 0x8, R0 ;  /* 0x00000008070b7824 */ /* 0x000fe200078e0200 */
[----:B------:R-:W-:Y:S01]  /*97f0*/  SHF.L.U32 R6, R9, 0x1f, RZ ;  /* 0x0000001f09067819 */ /* 0x000fe200000006ff */
[----:B-1----:R-:W-:Y:S06]  /*9800*/  @!P0 BRA `(.L_x_195) ;  /* 0x0000000400108947 */ /* 0x002fec0003800000 */
.L_x_209:
[----:B------:R-:W1:Y:S01]  /*9810*/  SYNCS.PHASECHK.TRANS64.TRYWAIT P0, [R11+URZ], R6 ;  /* 0x000000060b0075a7 */ /* 0x000e62000800017f */
[----:B------:R-:W-:-:S05]  /*9820*/  VIADD R2, R7, 0x1 ;  /* 0x0000000107027836 */ /* 0x000fca0000000000 */
[----:B------:R-:W-:-:S04]  /*9830*/  ISETP.NE.AND P1, PT, R2, 0x7, PT ;  /* 0x000000070200780c */ /* 0x000fc80003f25270 */
[----:B------:R-:W-:Y:S02]  /*9840*/  SEL R4, RZ, 0x1, P1 ;  /* 0x00000001ff047807 */ /* 0x000fe40000800000 */
[----:B------:R-:W-:Y:S02]  /*9850*/  SEL R3, R2, RZ, P1 ;  /* 0x000000ff02037207 */ /* 0x000fe40000800000 */
[----:B------:R-:W-:Y:S01]  /*9860*/  LOP3.LUT R4, R9, R4, RZ, 0x3c, !PT ;  /* 0x0000000409047212 */ /* 0x000fe200078e3cff */
[----:B-1----:R-:W-:Y:S06]  /*9870*/  @!P0 BRA `(.L_x_196) ;  /* 0x0000000400088947 */ /* 0x002fec0003800000 */
.L_x_210:
[----:B------:R-:W-:Y:S01]  /*9880*/  IMAD R3, R3, 0x8, R0 ;  /* 0x0000000803037824 */ /* 0x000fe200078e0200 */
[----:B------:R-:W-:-:S07]  /*9890*/  SHF.L.U32 R0, R4, 0x1f, RZ ;  /* 0x0000001f04007819 */ /* 0x000fce00000006ff */
.L_x_197:
[----:B--2---:R2:W3:Y:S02]  /*98a0*/  SYNCS.PHASECHK.TRANS64.TRYWAIT P0, [R3+URZ], R0 ;  /* 0x00000000030075a7 */ /* 0x0044e4000800017f */
[----:B---3--:R-:W-:Y:S05]  /*98b0*/  @!P0 NANOSLEEP.SYNCS 0x989680 ;  /* 0x009896800000895d */ /* 0x008fea0003900000 */
[----:B------:R-:W3:Y:S02]  /*98c0*/  @!P0 SYNCS.PHASECHK.TRANS64 P0, [R3+URZ], R0 ;  /* 0x00000000030085a7 */ /* 0x000ee4000800007f */
[----:B---3--:R-:W-:Y:S05]  /*98d0*/  @!P0 BRA `(.L_x_197) ;  /* 0xfffffffc00f08947 */ /* 0x008fea000383ffff */
.L_x_189:
[----:B------:R-:W-:Y:S05]  /*98e0*/  BSYNC B0 ;  /* 0x0000000000007941 */ /* 0x000fea0003800000 */
.L_x_188:
[----:B------:R-:W-:Y:S05]  /*98f0*/  EXIT ;  /* 0x000000000000794d */ /* 0x000fea0003800000 */
.L_x_21:
[----:B-1----:R-:W-:-:S04]  /*9900*/  IMAD.U32 R13, RZ, RZ, UR6 ;  /* 0x00000006ff0d7e24 */ /* 0x002fc8000f8e00ff */
[----:B------:R1:W4:Y:S03]  /*9910*/  SYNCS.PHASECHK.TRANS64.TRYWAIT P0, [R13+URZ], R12 ;  /* 0x0000000c0d0075a7 */ /* 0x000326000800017f */
[----:B----4-:R-:W-:Y:S05]  /*9920*/  @!P0 NANOSLEEP.SYNCS 0x989680 ;  /* 0x009896800000895d */ /* 0x010fea0003900000 */
[----:B------:R-:W4:Y:S02]  /*9930*/  @!P0 SYNCS.PHASECHK.TRANS64 P0, [R13+URZ], R12 ;  /* 0x0000000c0d0085a7 */ /* 0x000f24000800007f */
[----:B----4-:R-:W-:Y:S05]  /*9940*/  @!P0 BRA `(.L_x_21) ;  /* 0xfffffffc00ec8947 */ /* 0x010fea000383ffff */
[----:B------:R-:W-:Y:S05]  /*9950*/  BRA `(.L_x_20) ;  /* 0xffffff7c00c87947 */ /* 0x000fea000383ffff */
.L_x_27:
[----:B-1----:R-:W-:-:S04]  /*9960*/  IMAD.U32 R145, RZ, RZ, UR12 ;  /* 0x0000000cff917e24 */ /* 0x002fc8000f8e00ff */
[----:B------:R1:W4:Y:S03]  /*9970*/  SYNCS.PHASECHK.TRANS64.TRYWAIT P0, [R145+URZ], R140 ;  /* 0x0000008c910075a7 */ /* 0x000326000800017f */
[----:B----4-:R-:W-:Y:S05]  /*9980*/  @!P0 NANOSLEEP.SYNCS 0x989680 ;  /* 0x009896800000895d */ /* 0x010fea0003900000 */
[----:B------:R-:W4:Y:S02]  /*9990*/  @!P0 SYNCS.PHASECHK.TRANS64 P0, [R145+URZ], R140 ;  /* 0x0000008c910085a7 */ /* 0x000f24000800007f */
[----:B----4-:R-:W-:Y:S05]  /*99a0*/  @!P0 BRA `(.L_x_27) ;  /* 0xfffffffc00ec8947 */ /* 0x010fea000383ffff */
[----:B------:R-:W-:Y:S05]  /*99b0*/  BRA `(.L_x_26) ;  /* 0xffffff88003c7947 */ /* 0x000fea000383ffff */
.L_x_176:
[----:B------:R-:W-:Y:S01]  /*99c0*/  BSSY B1, `(.L_x_198) ;  /* 0x0000006000017945 */ /* 0x000fe20003800000 */
[----:B------:R-:W-:-:S07]  /*99d0*/  IMAD.MOV.U32 R7, RZ, RZ, -0x1 ;  /* 0xffffffffff077424 */ /* 0x000fce00078e00ff */
[----:B------:R-:W-:Y:S05]  /*99e0*/  WARPSYNC.COLLECTIVE R7, `(.L_x_199) ;  /* 0x00000000070c7348 */ /* 0x000fea0003c00000 */
[----:B------:R-:W-:Y:S02]  /*99f0*/  ELECT P0, UR62, PT ;  /* 0x00000000003e782f */ /* 0x000fe40003800000 */
[----:B------:R-:W-:Y:S01]  /*9a00*/  MOV R7, UR62 ;  /* 0x0000003e00077c02 */ /* 0x000fe20008000f00 */
[----:B------:R-:W-:Y:S10]  /*9a10*/  ENDCOLLECTIVE ;  /* 0x000000000000791b */ /* 0x000ff40003800000 */
.L_x_199:
[----:B------:R-:W-:Y:S05]  /*9a20*/  BSYNC B1 ;  /* 0x0000000000017941 */ /* 0x000fea0003800000 */
.L_x_198:
[----:B------:R-:W-:Y:S05]  /*9a30*/  BRA `(.L_x_200) ;  /* 0xffffffec00c47947 */ /* 0x000fea000383ffff */
.L_x_179:
[----:B-1----:R1:W2:Y:S02]  /*9a40*/  SYNCS.PHASECHK.TRANS64.TRYWAIT P0, [R20+URZ+0x38], R9 ;  /* 0x00003809140075a7 */ /* 0x0022a4000800017f */
[----:B--2---:R-:W-:Y:S05]  /*9a50*/  @!P0 NANOSLEEP.SYNCS 0x989680 ;  /* 0x009896800000895d */ /* 0x004fea0003900000 */
[----:B------:R-:W2:Y:S02]  /*9a60*/  @!P0 SYNCS.PHASECHK.TRANS64 P0, [R20+URZ+0x38], R9 ;  /* 0x00003809140085a7 */ /* 0x000ea4000800007f */
[----:B--2---:R-:W-:Y:S05]  /*9a70*/  @!P0 BRA `(.L_x_179) ;  /* 0xfffffffc00f08947 */ /* 0x004fea000383ffff */
[----:B------:R-:W-:Y:S05]  /*9a80*/  BRA `(.L_x_201) ;  /* 0xfffffff000007947 */ /* 0x000fea000383ffff */
.L_x_187:
[----:B------:R-:W-:Y:S01]  /*9a90*/  BSSY B0, `(.L_x_202) ;  /* 0x0000006000007945 */ /* 0x000fe20003800000 */
[----:B------:R-:W-:-:S07]  /*9aa0*/  IMAD.MOV.U32 R7, RZ, RZ, -0x1 ;  /* 0xffffffffff077424 */ /* 0x000fce00078e00ff */
[----:B------:R-:W-:Y:S05]  /*9ab0*/  WARPSYNC.COLLECTIVE R7, `(.L_x_203) ;  /* 0x00000000070c7348 */ /* 0x000fea0003c00000 */
[----:B------:R-:W-:Y:S02]  /*9ac0*/  ELECT P0, UR62, PT ;  /* 0x00000000003e782f */ /* 0x000fe40003800000 */
[----:B------:R-:W-:Y:S01]  /*9ad0*/  MOV R7, UR62 ;  /* 0x0000003e00077c02 */ /* 0x000fe20008000f00 */
[----:B------:R-:W-:Y:S10]  /*9ae0*/  ENDCOLLECTIVE ;  /* 0x000000000000791b */ /* 0x000ff40003800000 */
.L_x_203:
[----:B------:R-:W-:Y:S05]  /*9af0*/  BSYNC B0 ;  /* 0x0000000000007941 */ /* 0x000fea0003800000 */
.L_x_202:
[----:B------:R-:W-:Y:S05]  /*9b00*/  BRA `(.L_x_204) ;  /* 0xfffffff8005c7947 */ /* 0x000fea000383ffff */
.L_x_191:
[----:B0-----:R0:W1:Y:S02]  /*9b10*/  SYNCS.PHASECHK.TRANS64.TRYWAIT P0, [R6+URZ], R3 ;  /* 0x00000003060075a7 */ /* 0x001064000800017f */
[----:B-1----:R-:W-:Y:S05]  /*9b20*/  @!P0 NANOSLEEP.SYNCS 0x989680 ;  /* 0x009896800000895d */ /* 0x002fea0003900000 */
[----:B------:R-:W1:Y:S02]  /*9b30*/  @!P0 SYNCS.PHASECHK.TRANS64 P0, [R6+URZ], R3 ;  /* 0x00000003060085a7 */ /* 0x000e64000800007f */
[----:B-1----:R-:W-:Y:S05]  /*9b40*/  @!P0 BRA `(.L_x_191) ;  /* 0xfffffffc00f08947 */ /* 0x002fea000383ffff */
[----:B------:R-:W-:Y:S05]  /*9b50*/  BRA `(.L_x_205) ;  /* 0xfffffff8009c7947 */ /* 0x000fea000383ffff */
.L_x_192:
[----:B0-----:R0:W1:Y:S02]  /*9b60*/  SYNCS.PHASECHK.TRANS64.TRYWAIT P0, [R7+URZ], R4 ;  /* 0x00000004070075a7 */ /* 0x001064000800017f */
[----:B-1----:R-:W-:Y:S05]  /*9b70*/  @!P0 NANOSLEEP.SYNCS 0x989680 ;  /* 0x009896800000895d */ /* 0x002fea0003900000 */
[----:B------:R-:W1:Y:S02]  /*9b80*/  @!P0 SYNCS.PHASECHK.TRANS64 P0, [R7+URZ], R4 ;  /* 0x00000004070085a7 */ /* 0x000e64000800007f */
[----:B-1----:R-:W-:Y:S05]  /*9b90*/  @!P0 BRA `(.L_x_192) ;  /* 0xfffffffc00f08947 */ /* 0x002fea000383ffff */
[----:B------:R-:W-:Y:S05]  /*9ba0*/  BRA `(.L_x_206) ;  /* 0xfffffff800ac7947 */ /* 0x000fea000383ffff */
.L_x_193:
[----:B0-----:R0:W1:Y:S02]  /*9bb0*/  SYNCS.PHASECHK.TRANS64.TRYWAIT P0, [R6+URZ], R5 ;  /* 0x00000005060075a7 */ /* 0x001064000800017f */
[----:B-1----:R-:W-:Y:S05]  /*9bc0*/  @!P0 NANOSLEEP.SYNCS 0x989680 ;  /* 0x009896800000895d */ /* 0x002fea0003900000 */
[----:B------:R-:W1:Y:S02]  /*9bd0*/  @!P0 SYNCS.PHASECHK.TRANS64 P0, [R6+URZ], R5 ;  /* 0x00000005060085a7 */ /* 0x000e64000800007f */
[----:B-1----:R-:W-:Y:S05]  /*9be0*/  @!P0 BRA `(.L_x_193) ;  /* 0xfffffffc00f08947 */ /* 0x002fea000383ffff */
[----:B------:R-:W-:Y:S05]  /*9bf0*/  BRA `(.L_x_207) ;  /* 0xfffffff800bc7947 */ /* 0x000fea000383ffff */
.L_x_194:
[----:B0-----:R0:W1:Y:S02]  /*9c00*/  SYNCS.PHASECHK.TRANS64.TRYWAIT P0, [R9+URZ], R4 ;  /* 0x00000004090075a7 */ /* 0x001064000800017f */
[----:B-1----:R-:W-:Y:S05]  /*9c10*/  @!P0 NANOSLEEP.SYNCS 0x989680 ;  /* 0x009896800000895d */ /* 0x002fea0003900000 */
[----:B------:R-:W1:Y:S02]  /*9c20*/  @!P0 SYNCS.PHASECHK.TRANS64 P0, [R9+URZ], R4 ;  /* 0x00000004090085a7 */ /* 0x000e64000800007f */
[----:B-1----:R-:W-:Y:S05]  /*9c30*/  @!P0 BRA `(.L_x_194) ;  /* 0xfffffffc00f08947 */ /* 0x002fea000383ffff */
[----:B------:R-:W-:Y:S05]  /*9c40*/  BRA `(.L_x_208) ;  /* 0xfffffff800cc7947 */ /* 0x000fea000383ffff */
.L_x_195:
[----:B0-----:R0:W1:Y:S02]  /*9c50*/  SYNCS.PHASECHK.TRANS64.TRYWAIT P0, [R10+URZ], R5 ;  /* 0x000000050a0075a7 */ /* 0x001064000800017f */
[----:B-1----:R-:W-:Y:S05]  /*9c60*/  @!P0 NANOSLEEP.SYNCS 0x989680 ;  /* 0x009896800000895d */ /* 0x002fea0003900000 */
[----:B------:R-:W1:Y:S02]  /*9c70*/  @!P0 SYNCS.PHASECHK.TRANS64 P0, [R10+URZ], R5 ;  /* 0x000000050a0085a7 */ /* 0x000e64000800007f */
[----:B-1----:R-:W-:Y:S05]  /*9c80*/  @!P0 BRA `(.L_x_195) ;  /* 0xfffffffc00f08947 */ /* 0x002fea000383ffff */
[----:B------:R-:W-:Y:S05]  /*9c90*/  BRA `(.L_x_209) ;  /* 0xfffffff800dc7947 */ /* 0x000fea000383ffff */
.L_x_196:
[----:B-1----:R1:W2:Y:S02]  /*9ca0*/  SYNCS.PHASECHK.TRANS64.TRYWAIT P0, [R11+URZ], R6 ;  /* 0x000000060b0075a7 */ /* 0x0022a4000800017f */
[----:B--2---:R-:W-:Y:S05]  /*9cb0*/  @!P0 NANOSLEEP.SYNCS 0x989680 ;  /* 0x009896800000895d */ /* 0x004fea0003900000 */
[----:B------:R-:W2:Y:S02]  /*9cc0*/  @!P0 SYNCS.PHASECHK.TRANS64 P0, [R11+URZ], R6 ;  /* 0x000000060b0085a7 */ /* 0x000ea4000800007f */
[----:B--2---:R-:W-:Y:S05]  /*9cd0*/  @!P0 BRA `(.L_x_196) ;  /* 0xfffffffc00f08947 */ /* 0x004fea000383ffff */
[----:B------:R-:W-:Y:S05]  /*9ce0*/  BRA `(.L_x_210) ;  /* 0xfffffff800e47947 */ /* 0x000fea000383ffff */
.L_x_211:
[----:B------:R-:W-:-:S00]  /*9cf0*/  BRA `(.L_x_211) ;  /* 0xfffffffc00fc7947 */ /* 0x000fc0000383ffff */
[----:B------:R-:W-:-:S00]  /*9d00*/  NOP ;  /* 0x0000000000007918 */ /* 0x000fc00000000000 */
[----:B------:R-:W-:-:S00]  /*9d10*/  NOP ;  /* 0x0000000000007918 */ /* 0x000fc00000000000 */
[----:B------:R-:W-:-:S00]  /*9d20*/  NOP ;  /* 0x0000000000007918 */ /* 0x000fc00000000000 */
[----:B------:R-:W-:-:S00]  /*9d30*/  NOP ;  /* 0x0000000000007918 */ /* 0x000fc00000000000 */
[----:B------:R-:W-:-:S00]  /*9d40*/  NOP ;  /* 0x0000000000007918 */ /* 0x000fc00000000000 */
[----:B------:R-:W-:-:S00]  /*9d50*/  NOP ;  /* 0x0000000000007918 */ /* 0x000fc00000000000 */
[----:B------:R-:W-:-:S00]  /*9d60*/  NOP ;  /* 0x0000000000007918 */ /* 0x000fc00000000000 */
[----:B------:R-:W-:-:S00]  /*9d70*/  NOP ;  /* 0x0000000000007918 */ /* 0x000fc00000000000 */
.L_x_212:


//--------------------- .nv.shared._ZN7cutlass13device_kernelINS_4gemm6kernel13GemmUniversalIN4cute5tupleIJiiiiEEENS1_10collective13CollectiveMmaINS1_37MainloopSm90TmaGmmaWarpSpecializedFP8ILi7ENS5_IJNS4_1CILi4EEENSA_ILi2EEENSA_ILi1EEEEEENS1_35KernelTmaWarpSpecializedCooperativeEEENS5_IJNSA_ILi128EEESH_SH_EEENS_12float_e5m2_tENS5_IJlSD_lEEESJ_SK_NS4_8TiledMMAINS4_8MMA_AtomIJNS4_4SM904GMMA31MMA_64x128x32_F32E5M2E5M2_SS_TNILNSO_7ScaleInE1ELSQ_1EEEEEENS4_6LayoutINS5_IJSC_SD_SD_EEENS5_IJSD_NSA_ILi0EEESV_EEEEENS5_IJNS4_10UnderscoreESY_SY_EEEEENS4_23SM90_TMA_LOAD_MULTICASTENS4_14ComposedLayoutINS4_7SwizzleILi3ELi4ELi3EEENS4_18smem_ptr_flag_bitsILi8EEENST_INS5_IJNSA_ILi8EEESH_EEENS5_IJSH_SD_EEEEEEEvNS4_8identityES11_S1B_vS1C_EENS_8epilogue10collective6detail29Sm90TmaWarpSpecializedAdapterINS1F_15DefaultEpilogueISJ_SK_SK_NS1E_6thread17LinearCombinationISJ_Li1EffLNS1J_9ScaleType4KindE0ELNS_15FloatRoundStyleE2ESJ_EENS1_15EpilogueDefaultEEEEEvvEEEEvNT_6ParamsE --------------------------
	.section	.nv.shared._ZN7cutlass13device_kernelINS_4gemm6kernel13GemmUniversalIN4cute5tupleIJiiiiEEENS1_10collective13CollectiveMmaINS1_37MainloopSm90TmaGmmaWarpSpecializedFP8ILi7ENS5_IJNS4_1CILi4EEENSA_ILi2EEENSA_ILi1EEEEEENS1_35KernelTmaWarpSpecializedCooperativeEEENS5_IJNSA_ILi128EEESH_SH_EEENS_12float_e5m2_tENS5_IJlSD_lEEESJ_SK_NS4_8TiledMMAINS4_8MMA_AtomIJNS4_4SM904GMMA31MMA_64x128x32_F32E5M2E5M2_SS_TNILNSO_7ScaleInE1ELSQ_1EEEEEENS4_6LayoutINS5_IJSC_SD_SD_EEENS5_IJSD_NSA_ILi0EEESV_EEEEENS5_IJNS4_10UnderscoreESY_SY_EEEEENS4_23SM90_TMA_LOAD_MULTICASTENS4_14ComposedLayoutINS4_7SwizzleILi3ELi4ELi3EEENS4_18smem_ptr_flag_bitsILi8EEENST_INS5_IJNSA_ILi8EEESH_EEENS5_IJSH_SD_EEEEEEEvNS4_8identityES11_S1B_vS1C_EENS_8epilogue10collective6detail29Sm90TmaWarpSpecializedAdapterINS1F_15DefaultEpilogueISJ_SK_SK_NS1E_6thread17LinearCombinationISJ_Li1EffLNS1J_9ScaleType4KindE0ELNS_15FloatRoundStyleE2ESJ_EENS1_15EpilogueDefaultEEEEEvvEEEEvNT_6ParamsE,"aw",@nobits
	.sectionflags	@""
	.align	16
	.zero		1024


//--------------------- .nv.shared.reserved.0     --------------------------
	.section	.nv.shared.reserved.0,"aw",@nobits
	.weak		__nv_reservedSMEM_offset_0_alias
	.size		__nv_reservedSMEM_offset_0_alias, 0, 0
	.other		__nv_reservedSMEM_offset_0_alias,@"STO_CUDA_RESERVED_SHARED STV_DEFAULT"
__nv_reservedSMEM_offset_0_alias:
	.zero		0


//--------------------- .nv.global                --------------------------
	.section	.nv.global,"aw",@nobits
.nv.global:
	.type		_ZN40_INTERNAL_d56536b4_4_k_cu_5b483f30_220414cute1_E,@object
	.size		_ZN40_INTERNAL_d56536b4_4_k_cu_5b483f30_220414cute1_E,(_ZN40_INTERNAL_d56536b4_4_k_cu_5b483f30_220414cuda3std3__45__cpo6cbeginE - _ZN40_INTERNAL_d56536b4_4_k_cu_5b483f30_220414cute1_E)
_ZN40_INTERNAL_d56536b4_4_k_cu_5b483f30_220414cute1_E:
	.zero		1
	.type		_ZN40_INTERNAL_d56536b4_4_k_cu_5b483f30_220414cuda3std3__45__cpo6cbeginE,@object
	.size		_ZN40_INTERNAL_d56536b4_4_k_cu_5b483f30_220414cuda3std3__45__cpo6cbeginE,(_ZN40_INTERNAL_d56536b4_4_k_cu_5b483f30_220414cuda3std3__48in_placeE - _ZN40_INTERNAL_d56536b4_4_k_cu_5b483f30_220414cuda3std3__45__cpo6cbeginE)
_ZN40_INTERNAL_d56536b4_4_k_cu_5b483f30_220414cuda3std3__45__cpo6cbeginE:
	.zero		1
	.type		_ZN40_INTERNAL_d56536b4_4_k_cu_5b483f30_220414cuda3std3__48in_placeE,@object
	.size		_ZN40_INTERNAL_d56536b4_4_k_cu_5b483f30_220414cuda3std3__48in_placeE,(_ZN40_INTERNAL_d56536b4_4_k_cu_5b483f30_220414cuda3std6ranges3__45__cpo9iter_moveE - _ZN40_INTERNAL_d56536b4_4_k_cu_5b483f30_220414cuda3std3__48in_placeE)
_ZN40_INTERNAL_d56536b4_4_k_cu_5b483f30_220414cuda3std3__48in_placeE:
	.zero		1
	.type		_ZN40_INTERNAL_d56536b4_4_k_cu_5b483f30_220414cuda3std6ranges3__45__cpo9iter_moveE,@object
	.size		_ZN40_INTERNAL_d56536b4_4_k_cu_5b483f30_220414cuda3std6ranges3__45__cpo9iter_moveE,(_ZN40_INTERNAL_d56536b4_4_k_cu_5b483f30_220414cuda3std3__45__cpo5beginE - _ZN40_INTERNAL_d56536b4_4_k_cu_5b483f30_220414cuda3std6ranges3__45__cpo9iter_moveE)
_ZN40_INTERNAL_d56536b4_4_k_cu_5b483f30_220414cuda3std6ranges3__45__cpo9iter_moveE:
	.zero		1
	.type		_ZN40_INTERNAL_d56536b4_4_k_cu_5b483f30_220414cuda3std3__45__cpo5beginE,@object
	.size		_ZN40_INTERNAL_d56536b4_4_k_cu_5b483f30_220414cuda3std3__45__cpo5beginE,(_ZN40_INTERNAL_d56536b4_4_k_cu_5b483f30_220414cuda3std3__442_GLOBAL__N__d56536b4_4_k_cu_5b483f30_220416ignoreE - _ZN40_INTERNAL_d56536b4_4_k_cu_5b483f30_220414cuda3std3__45__cpo5beginE)
_ZN40_INTERNAL_d56536b4_4_k_cu_5b483f30_220414cuda3std3__45__cpo5beginE:
	.zero		1
	.type		_ZN40_INTERNAL_d56536b4_4_k_cu_5b483f30_220414cuda3std3__442_GLOBAL__N__d56536b4_4_k_cu_5b483f30_220416ignoreE,@object
	.size		_ZN40_INTERNAL_d56536b4_4_k_cu_5b483f30_220414cuda3std3__442_GLOBAL__N__d56536b4_4_k_cu_5b483f30_220416ignoreE,(_ZN40_INTERNAL_d56536b4_4_k_cu_5b483f30_220414cute7productE - _ZN40_INTERNAL_d56536b4_4_k_cu_5b483f30_220414cuda3std3__442_GLOBAL__N__d56536b4_4_k_cu_5b483f30_220416ignoreE)
_ZN40_INTERNAL_d56536b4_4_k_cu_5b483f30_220414cuda3std3__442_GLOBAL__N__d56536b4_4_k_cu_5b483f30_220416ignoreE:
	.zero		1
	.type		_ZN40_INTERNAL_d56536b4_4_k_cu_5b483f30_220414cute7productE,@object
	.size		_ZN40_INTERNAL_d56536b4_4_k_cu_5b483f30_220414cute7productE,(_ZN40_INTERNAL_d56536b4_4_k_cu_5b483f30_220414cuda3std3__45__cpo3endE - _ZN40_INTERNAL_d56536b4_4_k_cu_5b483f30_220414cute7productE)
_ZN40_INTERNAL_d56536b4_4_k_cu_5b483f30_220414cute7productE:
	.zero		1
	.type		_ZN40_INTERNAL_d56536b4_4_k_cu_5b483f30_220414cuda3std3__45__cpo3endE,@object
	.size		_ZN40_INTERNAL_d56536b4_4_k_cu_5b483f30_220414cuda3std3__45__cpo3endE,(_ZN40_INTERNAL_d56536b4_4_k_cu_5b483f30_220414cuda3std3__419piecewise_constructE - _ZN40_INTERNAL_d56536b4_4_k_cu_5b483f30_220414cuda3std3__45__cpo3endE)
_ZN40_INTERNAL_d56536b4_4_k_cu_5b483f30_220414cuda3std3__45__cpo3endE:
	.zero		1
	.type		_ZN40_INTERNAL_d56536b4_4_k_cu_5b483f30_220414cuda3std3__419piecewise_constructE,@object
	.size		_ZN40_INTERNAL_d56536b4_4_k_cu_5b483f30_220414cuda3std3__419piecewise_constructE,(_ZN40_INTERNAL_d56536b4_4_k_cu_5b483f30_220414cuda3std3__45__cpo4cendE - _ZN40_INTERNAL_d56536b4_4_k_cu_5b483f30_220414cuda3std3__419piecewise_constructE)
_ZN40_INTERNAL_d56536b4_4_k_cu_5b483f30_220414cuda3std3__419piecewise_constructE:
	.zero		1
	.type		_ZN40_INTERNAL_d56536b4_4_k_cu_5b483f30_220414cuda3std3__45__cpo4cendE,@object
	.size		_ZN40_INTERNAL_d56536b4_4_k_cu_5b483f30_220414cuda3std3__45__cpo4cendE,(_ZN40_INTERNAL_d56536b4_4_k_cu_5b483f30_220414cuda3std6ranges3__45__cpo4swapE - _ZN40_INTERNAL_d56536b4_4_k_cu_5b483f30_220414cuda3std3__45__cpo4cendE)
_ZN40_INTERNAL_d56536b4_4_k_cu_5b483f30_220414cuda3std3__45__cpo4cendE:
	.zero		1
	.type		_ZN40_INTERNAL_d56536b4_4_k_cu_5b483f30_220414cuda3std6ranges3__45__cpo4swapE,@object
	.size		_ZN40_INTERNAL_d56536b4_4_k_cu_5b483f30_220414cuda3std6ranges3__45__cpo4swapE,(.L_7 - _ZN40_INTERNAL_d56536b4_4_k_cu_5b483f30_220414cuda3std6ranges3__45__cpo4swapE)
_ZN40_INTERNAL_d56536b4_4_k_cu_5b483f30_220414cuda3std6ranges3__45__cpo4swapE:
	.zero		1
.L_7:


//--------------------- .nv.constant0._ZN7cutlass13device_kernelINS_4gemm6kernel13GemmUniversalIN4cute5tupleIJiiiiEEENS1_10collective13CollectiveMmaINS1_37MainloopSm90TmaGmmaWarpSpecializedFP8ILi7ENS5_IJNS4_1CILi4EEENSA_ILi2EEENSA_ILi1EEEEEENS1_35KernelTmaWarpSpecializedCooperativeEEENS5_IJNSA_ILi128EEESH_SH_EEENS_12float_e5m2_tENS5_IJlSD_lEEESJ_SK_NS4_8TiledMMAINS4_8MMA_AtomIJNS4_4SM904GMMA31MMA_64x128x32_F32E5M2E5M2_SS_TNILNSO_7ScaleInE1ELSQ_1EEEEEENS4_6LayoutINS5_IJSC_SD_SD_EEENS5_IJSD_NSA_ILi0EEESV_EEEEENS5_IJNS4_10UnderscoreESY_SY_EEEEENS4_23SM90_TMA_LOAD_MULTICASTENS4_14ComposedLayoutINS4_7SwizzleILi3ELi4ELi3EEENS4_18smem_ptr_flag_bitsILi8EEENST_INS5_IJNSA_ILi8EEESH_EEENS5_IJSH_SD_EEEEEEEvNS4_8identityES11_S1B_vS1C_EENS_8epilogue10collective6detail29Sm90TmaWarpSpecializedAdapterINS1F_15DefaultEpilogueISJ_SK_SK_NS1E_6thread17LinearCombinationISJ_Li1EffLNS1J_9ScaleType4KindE0ELNS_15FloatRoundStyleE2ESJ_EENS1_15EpilogueDefaultEEEEEvvEEEEvNT_6ParamsE --------------------------
	.section	.nv.constant0._ZN7cutlass13device_kernelINS_4gemm6kernel13GemmUniversalIN4cute5tupleIJiiiiEEENS1_10collective13CollectiveMmaINS1_37MainloopSm90TmaGmmaWarpSpecializedFP8ILi7ENS5_IJNS4_1CILi4EEENSA_ILi2EEENSA_ILi1EEEEEENS1_35KernelTmaWarpSpecializedCooperativeEEENS5_IJNSA_ILi128EEESH_SH_EEENS_12float_e5m2_tENS5_IJlSD_lEEESJ_SK_NS4_8TiledMMAINS4_8MMA_AtomIJNS4_4SM904GMMA31MMA_64x128x32_F32E5M2E5M2_SS_TNILNSO_7ScaleInE1ELSQ_1EEEEEENS4_6LayoutINS5_IJSC_SD_SD_EEENS5_IJSD_NSA_ILi0EEESV_EEEEENS5_IJNS4_10UnderscoreESY_SY_EEEEENS4_23SM90_TMA_LOAD_MULTICASTENS4_14ComposedLayoutINS4_7SwizzleILi3ELi4ELi3EEENS4_18smem_ptr_flag_bitsILi8EEENST_INS5_IJNSA_ILi8EEESH_EEENS5_IJSH_SD_EEEEEEEvNS4_8identityES11_S1B_vS1C_EENS_8epilogue10collective6detail29Sm90TmaWarpSpecializedAdapterINS1F_15DefaultEpilogueISJ_SK_SK_NS1E_6thread17LinearCombinationISJ_Li1EffLNS1J_9ScaleType4KindE0ELNS_15FloatRoundStyleE2ESJ_EENS1_15EpilogueDefaultEEEEEvvEEEEvNT_6ParamsE,"a",@progbits
	.sectionflags	@""
	.align	4
.nv.constant0._ZN7cutlass13device_kernelINS_4gemm6kernel13GemmUniversalIN4cute5tupleIJiiiiEEENS1_10collective13CollectiveMmaINS1_37MainloopSm90TmaGmmaWarpSpecializedFP8ILi7ENS5_IJNS4_1CILi4EEENSA_ILi2EEENSA_ILi1EEEEEENS1_35KernelTmaWarpSpecializedCooperativeEEENS5_IJNSA_ILi128EEESH_SH_EEENS_12float_e5m2_tENS5_IJlSD_lEEESJ_SK_NS4_8TiledMMAINS4_8MMA_AtomIJNS4_4SM904GMMA31MMA_64x128x32_F32E5M2E5M2_SS_TNILNSO_7ScaleInE1ELSQ_1EEEEEENS4_6LayoutINS5_IJSC_SD_SD_EEENS5_IJSD_NSA_ILi0EEESV_EEEEENS5_IJNS4_10UnderscoreESY_SY_EEEEENS4_23SM90_TMA_LOAD_MULTICASTENS4_14ComposedLayoutINS4_7SwizzleILi3ELi4ELi3EEENS4_18smem_ptr_flag_bitsILi8EEENST_INS5_IJNSA_ILi8EEESH_EEENS5_IJSH_SD_EEEEEEEvNS4_8identityES11_S1B_vS1C_EENS_8epilogue10collective6detail29Sm90TmaWarpSpecializedAdapterINS1F_15DefaultEpilogueISJ_SK_SK_NS1E_6thread17LinearCombinationISJ_Li1EffLNS1J_9ScaleType4KindE0ELNS_15FloatRoundStyleE2ESJ_EENS1_15EpilogueDefaultEEEEEvvEEEEvNT_6ParamsE:
	.zero		1664


//--------------------- SYMBOLS --------------------------

	.type		.nv.reservedSmem.offset0,@object
	.size		.nv.reservedSmem.offset0,0x4
